//
// Generated by NVIDIA NVVM Compiler
//
// Compiler Build ID: CL-36424714
// Cuda compilation tools, release 13.0, V13.0.88
// Based on NVVM 20.0.0
//

.version 9.0
.target sm_100
.address_size 64

	// .globl	_Z15distribution192PfS_PiS_S0_
// _ZZ15distribution192PfS_PiS_S0_E8tempScan has been demoted
// _ZZ15distribution192PfS_PiS_S0_E10tempReduce has been demoted
.global .align 1 .b8 _ZN34_INTERNAL_f1d7c768_4_k_cu_561a875a4cuda3std3__45__cpo5beginE[1];
.global .align 1 .b8 _ZN34_INTERNAL_f1d7c768_4_k_cu_561a875a4cuda3std3__45__cpo3endE[1];
.global .align 1 .b8 _ZN34_INTERNAL_f1d7c768_4_k_cu_561a875a4cuda3std3__45__cpo6cbeginE[1];
.global .align 1 .b8 _ZN34_INTERNAL_f1d7c768_4_k_cu_561a875a4cuda3std3__45__cpo4cendE[1];
.global .align 1 .b8 _ZN34_INTERNAL_f1d7c768_4_k_cu_561a875a4cuda3std3__45__cpo6rbeginE[1];
.global .align 1 .b8 _ZN34_INTERNAL_f1d7c768_4_k_cu_561a875a4cuda3std3__45__cpo4rendE[1];
.global .align 1 .b8 _ZN34_INTERNAL_f1d7c768_4_k_cu_561a875a4cuda3std3__45__cpo7crbeginE[1];
.global .align 1 .b8 _ZN34_INTERNAL_f1d7c768_4_k_cu_561a875a4cuda3std3__45__cpo5crendE[1];
.global .align 1 .b8 _ZN34_INTERNAL_f1d7c768_4_k_cu_561a875a4cuda3std3__436_GLOBAL__N__f1d7c768_4_k_cu_561a875a6ignoreE[1];
.global .align 1 .b8 _ZN34_INTERNAL_f1d7c768_4_k_cu_561a875a4cuda3std3__419piecewise_constructE[1];
.global .align 1 .b8 _ZN34_INTERNAL_f1d7c768_4_k_cu_561a875a4cuda3std3__48in_placeE[1];
.global .align 1 .b8 _ZN34_INTERNAL_f1d7c768_4_k_cu_561a875a4cuda3std3__420unreachable_sentinelE[1];
.global .align 1 .b8 _ZN34_INTERNAL_f1d7c768_4_k_cu_561a875a4cuda3std3__47nulloptE[1];
.global .align 1 .b8 _ZN34_INTERNAL_f1d7c768_4_k_cu_561a875a4cuda3std3__48unexpectE[1];
.global .align 1 .b8 _ZN34_INTERNAL_f1d7c768_4_k_cu_561a875a4cuda3std6ranges3__45__cpo4swapE[1];
.global .align 1 .b8 _ZN34_INTERNAL_f1d7c768_4_k_cu_561a875a4cuda3std6ranges3__45__cpo9iter_moveE[1];
.global .align 1 .b8 _ZN34_INTERNAL_f1d7c768_4_k_cu_561a875a4cuda3std6ranges3__45__cpo5beginE[1];
.global .align 1 .b8 _ZN34_INTERNAL_f1d7c768_4_k_cu_561a875a4cuda3std6ranges3__45__cpo3endE[1];
.global .align 1 .b8 _ZN34_INTERNAL_f1d7c768_4_k_cu_561a875a4cuda3std6ranges3__45__cpo6cbeginE[1];
.global .align 1 .b8 _ZN34_INTERNAL_f1d7c768_4_k_cu_561a875a4cuda3std6ranges3__45__cpo4cendE[1];
.global .align 1 .b8 _ZN34_INTERNAL_f1d7c768_4_k_cu_561a875a4cuda3std6ranges3__45__cpo7advanceE[1];
.global .align 1 .b8 _ZN34_INTERNAL_f1d7c768_4_k_cu_561a875a4cuda3std6ranges3__45__cpo9iter_swapE[1];
.global .align 1 .b8 _ZN34_INTERNAL_f1d7c768_4_k_cu_561a875a4cuda3std6ranges3__45__cpo4nextE[1];
.global .align 1 .b8 _ZN34_INTERNAL_f1d7c768_4_k_cu_561a875a4cuda3std6ranges3__45__cpo4prevE[1];
.global .align 1 .b8 _ZN34_INTERNAL_f1d7c768_4_k_cu_561a875a4cuda3std6ranges3__45__cpo4dataE[1];
.global .align 1 .b8 _ZN34_INTERNAL_f1d7c768_4_k_cu_561a875a4cuda3std6ranges3__45__cpo5cdataE[1];
.global .align 1 .b8 _ZN34_INTERNAL_f1d7c768_4_k_cu_561a875a4cuda3std6ranges3__45__cpo4sizeE[1];
.global .align 1 .b8 _ZN34_INTERNAL_f1d7c768_4_k_cu_561a875a4cuda3std6ranges3__45__cpo5ssizeE[1];
.global .align 1 .b8 _ZN34_INTERNAL_f1d7c768_4_k_cu_561a875a4cuda3std6ranges3__45__cpo8distanceE[1];
.global .align 1 .b8 _ZN34_INTERNAL_f1d7c768_4_k_cu_561a875a6thrust24THRUST_300001_SM_1000_NS6system6detail10sequential3seqE[1];
.global .align 1 .b8 _ZN34_INTERNAL_f1d7c768_4_k_cu_561a875a6thrust24THRUST_300001_SM_1000_NS12placeholders2_1E[1];
.global .align 1 .b8 _ZN34_INTERNAL_f1d7c768_4_k_cu_561a875a6thrust24THRUST_300001_SM_1000_NS12placeholders2_2E[1];
.global .align 1 .b8 _ZN34_INTERNAL_f1d7c768_4_k_cu_561a875a6thrust24THRUST_300001_SM_1000_NS12placeholders2_3E[1];
.global .align 1 .b8 _ZN34_INTERNAL_f1d7c768_4_k_cu_561a875a6thrust24THRUST_300001_SM_1000_NS12placeholders2_4E[1];
.global .align 1 .b8 _ZN34_INTERNAL_f1d7c768_4_k_cu_561a875a6thrust24THRUST_300001_SM_1000_NS12placeholders2_5E[1];
.global .align 1 .b8 _ZN34_INTERNAL_f1d7c768_4_k_cu_561a875a6thrust24THRUST_300001_SM_1000_NS12placeholders2_6E[1];
.global .align 1 .b8 _ZN34_INTERNAL_f1d7c768_4_k_cu_561a875a6thrust24THRUST_300001_SM_1000_NS12placeholders2_7E[1];
.global .align 1 .b8 _ZN34_INTERNAL_f1d7c768_4_k_cu_561a875a6thrust24THRUST_300001_SM_1000_NS12placeholders2_8E[1];
.global .align 1 .b8 _ZN34_INTERNAL_f1d7c768_4_k_cu_561a875a6thrust24THRUST_300001_SM_1000_NS12placeholders2_9E[1];
.global .align 1 .b8 _ZN34_INTERNAL_f1d7c768_4_k_cu_561a875a6thrust24THRUST_300001_SM_1000_NS12placeholders3_10E[1];

.visible .entry _Z15distribution192PfS_PiS_S0_(
	.param .u64 .ptr .align 1 _Z15distribution192PfS_PiS_S0__param_0,
	.param .u64 .ptr .align 1 _Z15distribution192PfS_PiS_S0__param_1,
	.param .u64 .ptr .align 1 _Z15distribution192PfS_PiS_S0__param_2,
	.param .u64 .ptr .align 1 _Z15distribution192PfS_PiS_S0__param_3,
	.param .u64 .ptr .align 1 _Z15distribution192PfS_PiS_S0__param_4
)
{
	.reg .pred 	%p<7>;
	.reg .b16 	%rs<3>;
	.reg .b32 	%r<52>;
	.reg .b32 	%f<54>;
	.reg .b64 	%rd<25>;
	// demoted variable
	.shared .align 16 .b8 _ZZ15distribution192PfS_PiS_S0_E8tempScan[928];
	// demoted variable
	.shared .align 4 .b8 _ZZ15distribution192PfS_PiS_S0_E10tempReduce[36];
	ld.param.u64 	%rd8, [_Z15distribution192PfS_PiS_S0__param_0];
	ld.param.u64 	%rd4, [_Z15distribution192PfS_PiS_S0__param_1];
	ld.param.u64 	%rd5, [_Z15distribution192PfS_PiS_S0__param_2];
	ld.param.u64 	%rd6, [_Z15distribution192PfS_PiS_S0__param_3];
	ld.param.u64 	%rd7, [_Z15distribution192PfS_PiS_S0__param_4];
	cvta.to.global.u64 	%rd1, %rd8;
	mov.u32 	%r1, %ctaid.x;
	mov.u32 	%r2, %tid.x;
	mul.lo.s32 	%r3, %r1, 192;
	add.s32 	%r4, %r3, %r2;
	mul.wide.u32 	%rd9, %r4, 4;
	add.s64 	%rd2, %rd1, %rd9;
	ld.global.f32 	%f4, [%rd2];
	cvt.u16.u32 	%rs1, %r2;
	mul.hi.u16 	%rs2, %rs1, 10923;
	cvt.u32.u16 	%r8, %rs2;
	add.s32 	%r9, %r2, %r8;
	shl.b32 	%r10, %r9, 2;
	mov.u32 	%r11, _ZZ15distribution192PfS_PiS_S0_E8tempScan;
	add.s32 	%r12, %r11, %r10;
	add.s32 	%r5, %r12, 16;
	st.shared.f32 	[%r12+16], %f4;
	bar.sync 	0;
	setp.gt.u32 	%p1, %r2, 31;
	@%p1 bra 	$L__BB0_2;
	mad.lo.s32 	%r34, %r2, 28, %r11;
	ld.shared.f32 	%f20, [%r34+16];
	ld.shared.f32 	%f21, [%r34+20];
	ld.shared.f32 	%f22, [%r34+24];
	ld.shared.f32 	%f23, [%r34+28];
	ld.shared.f32 	%f24, [%r34+32];
	ld.shared.f32 	%f25, [%r34+36];
	add.f32 	%f26, %f20, %f21;
	add.f32 	%f27, %f26, %f22;
	add.f32 	%f28, %f27, %f23;
	add.f32 	%f29, %f28, %f24;
	add.f32 	%f7, %f29, %f25;
	mov.b32 	%r30, 1;
	mov.b32 	%r31, 0;
	mov.b32 	%r32, -1;
	// begin inline asm
	{  .reg .f32 r0;  .reg .pred p;  shfl.sync.up.b32 r0|p, %f7, %r30, %r31, %r32;  @p add.f32 r0, r0, %f7;  mov.f32 %f5, r0;}
	// end inline asm
	mov.b32 	%r16, 2;
	// begin inline asm
	{  .reg .f32 r0;  .reg .pred p;  shfl.sync.up.b32 r0|p, %f5, %r16, %r31, %r32;  @p add.f32 r0, r0, %f5;  mov.f32 %f8, r0;}
	// end inline asm
	mov.b32 	%r19, 4;
	// begin inline asm
	{  .reg .f32 r0;  .reg .pred p;  shfl.sync.up.b32 r0|p, %f8, %r19, %r31, %r32;  @p add.f32 r0, r0, %f8;  mov.f32 %f11, r0;}
	// end inline asm
	mov.b32 	%r22, 8;
	// begin inline asm
	{  .reg .f32 r0;  .reg .pred p;  shfl.sync.up.b32 r0|p, %f11, %r22, %r31, %r32;  @p add.f32 r0, r0, %f11;  mov.f32 %f14, r0;}
	// end inline asm
	mov.b32 	%r25, 16;
	// begin inline asm
	{  .reg .f32 r0;  .reg .pred p;  shfl.sync.up.b32 r0|p, %f14, %r25, %r31, %r32;  @p add.f32 r0, r0, %f14;  mov.f32 %f17, r0;}
	// end inline asm
	mov.b32 	%r29, %f17;
	// begin inline asm
	shfl.sync.up.b32 %r28, %r29, %r30, %r31, %r32;
	// end inline asm
	setp.eq.s32 	%p2, %r2, 0;
	ld.shared.f32 	%f30, [%r34+16];
	ld.shared.f32 	%f31, [%r34+20];
	ld.shared.f32 	%f32, [%r34+24];
	ld.shared.f32 	%f33, [%r34+28];
	ld.shared.f32 	%f34, [%r34+32];
	ld.shared.f32 	%f35, [%r34+36];
	mov.b32 	%f36, %r28;
	add.f32 	%f37, %f30, %f36;
	selp.f32 	%f38, %f30, %f37, %p2;
	add.f32 	%f39, %f38, %f31;
	add.f32 	%f40, %f39, %f32;
	add.f32 	%f41, %f40, %f33;
	add.f32 	%f42, %f41, %f34;
	add.f32 	%f43, %f42, %f35;
	st.shared.f32 	[%r34+16], %f38;
	st.shared.f32 	[%r34+20], %f39;
	st.shared.f32 	[%r34+24], %f40;
	st.shared.f32 	[%r34+28], %f41;
	st.shared.f32 	[%r34+32], %f42;
	st.shared.f32 	[%r34+36], %f43;
$L__BB0_2:
	bar.sync 	0;
	ld.shared.f32 	%f44, [%r5];
	st.global.f32 	[%rd2], %f44;
	mul.wide.u32 	%rd10, %r3, 4;
	add.s64 	%rd3, %rd1, %rd10;
	ld.global.f32 	%f45, [%rd3+764];
	div.rn.f32 	%f46, %f44, %f45;
	st.global.f32 	[%rd2], %f46;
	bar.sync 	0;
	cvta.to.global.u64 	%rd11, %rd4;
	mul.wide.u32 	%rd12, %r1, 4;
	add.s64 	%rd13, %rd11, %rd12;
	ld.global.f32 	%f47, [%rd13];
	ld.global.f32 	%f48, [%rd2];
	setp.ge.f32 	%p3, %f47, %f48;
	selp.u32 	%r36, 1, 0, %p3;
	cvta.to.global.u64 	%rd14, %rd7;
	add.s64 	%rd16, %rd14, %rd9;
	st.global.u32 	[%rd16], %r36;
	bar.sync 	0;
	ld.global.u32 	%r37, [%rd16];
	// begin inline asm
	mov.u32 %r35, %laneid;
	// end inline asm
	mov.b32 	%r38, -1;
	redux.sync.add.s32 %r6, %r37, %r38;
	setp.ne.s32 	%p4, %r35, 0;
	@%p4 bra 	$L__BB0_4;
	shr.u32 	%r39, %r2, 3;
	and.b32  	%r40, %r39, 124;
	mov.u32 	%r41, _ZZ15distribution192PfS_PiS_S0_E10tempReduce;
	add.s32 	%r42, %r41, %r40;
	st.shared.u32 	[%r42+8], %r6;
$L__BB0_4:
	bar.sync 	0;
	setp.ne.s32 	%p5, %r2, 0;
	@%p5 bra 	$L__BB0_9;
	ld.shared.u32 	%r43, [_ZZ15distribution192PfS_PiS_S0_E10tempReduce+12];
	add.s32 	%r44, %r43, %r6;
	ld.shared.u32 	%r45, [_ZZ15distribution192PfS_PiS_S0_E10tempReduce+16];
	add.s32 	%r46, %r44, %r45;
	ld.shared.u32 	%r47, [_ZZ15distribution192PfS_PiS_S0_E10tempReduce+20];
	add.s32 	%r48, %r46, %r47;
	ld.shared.u32 	%r49, [_ZZ15distribution192PfS_PiS_S0_E10tempReduce+24];
	add.s32 	%r50, %r48, %r49;
	ld.shared.u32 	%r51, [_ZZ15distribution192PfS_PiS_S0_E10tempReduce+28];
	add.s32 	%r7, %r50, %r51;
	cvta.to.global.u64 	%rd17, %rd5;
	add.s64 	%rd19, %rd17, %rd12;
	st.global.u32 	[%rd19], %r7;
	setp.ne.s32 	%p6, %r7, 0;
	@%p6 bra 	$L__BB0_7;
	ld.global.f32 	%f53, [%rd3];
	bra.uni 	$L__BB0_8;
$L__BB0_7:
	mul.wide.s32 	%rd20, %r7, 4;
	add.s64 	%rd21, %rd3, %rd20;
	ld.global.f32 	%f49, [%rd21];
	ld.global.f32 	%f50, [%rd21+-4];
	sub.f32 	%f53, %f49, %f50;
$L__BB0_8:
	lg2.approx.f32 	%f51, %f53;
	mul.f32 	%f52, %f51, 0fBF317218;
	cvta.to.global.u64 	%rd22, %rd6;
	add.s64 	%rd24, %rd22, %rd12;
	st.global.f32 	[%rd24], %f52;
$L__BB0_9:
	ret;

}
	// .globl	_ZN3cub18CUB_300001_SM_10006detail11EmptyKernelIvEEvv
.visible .entry _ZN3cub18CUB_300001_SM_10006detail11EmptyKernelIvEEvv()
{


	ret;

}


// ===== COMPILED SASS (sm_100) =====

	.target	sm_100

	.elftype	@"ET_EXEC"


//--------------------- .note.nv.tkinfo           --------------------------
	.section	.note.nv.tkinfo,"",@"SHT_NOTE"
	.sectionflags	@"SHF_NOTE_NV_TKINFO"
	.tkinfo
        /*0018*/ 	.word	0x00000002
        /*0030*/ 	.string	""
        /*0030*/ 	.string	"ptxas"
        /*0030*/ 	.string	"Cuda compilation tools, release 13.0, V13.0.88"
        /*0030*/ 	.string	"Build cuda_13.0.r13.0/compiler.36424714_0"
        /*0030*/ 	.string	"-arch sm_100 -m 64 "



//--------------------- .note.nv.cuinfo           --------------------------
	.section	.note.nv.cuinfo,"",@"SHT_NOTE"
	.sectionflags	@"SHF_NOTE_NV_CUINFO"
        /*0018*/ 	.short	0x0002
        /*001a*/ 	.short	0x0064
        /*001c*/ 	.short	0x0082
	.zero		2


//--------------------- .nv.info                  --------------------------
	.section	.nv.info,"",@"SHT_CUDA_INFO"
	.align	4


	//----- nvinfo : EIATTR_REGCOUNT
	.align		4
        /*0000*/ 	.byte	0x04, 0x2f
        /*0002*/ 	.short	(.L_41 - .L_40)
	.align		4
.L_40:
        /*0004*/ 	.word	index@(_Z15distribution192PfS_PiS_S0_)
        /*0008*/ 	.word	0x0000001d


	//----- nvinfo : EIATTR_FRAME_SIZE
	.align		4
.L_41:
        /*000c*/ 	.byte	0x04, 0x11
        /*000e*/ 	.short	(.L_43 - .L_42)
	.align		4
.L_42:
        /*0010*/ 	.word	index@($__internal_0_$__cuda_sm3x_div_rn_noftz_f32_slowpath)
        /*0014*/ 	.word	0x00000000


	//----- nvinfo : EIATTR_FRAME_SIZE
	.align		4
.L_43:
        /*0018*/ 	.byte	0x04, 0x11
        /*001a*/ 	.short	(.L_45 - .L_44)
	.align		4
.L_44:
        /*001c*/ 	.word	index@(_Z15distribution192PfS_PiS_S0_)
        /*0020*/ 	.word	0x00000000


	//----- nvinfo : EIATTR_REGCOUNT
	.align		4
.L_45:
        /*0024*/ 	.byte	0x04, 0x2f
        /*0026*/ 	.short	(.L_47 - .L_46)
	.align		4
.L_46:
        /*0028*/ 	.word	index@(_ZN3cub18CUB_300001_SM_10006detail11EmptyKernelIvEEvv)
        /*002c*/ 	.word	0x00000004


	//----- nvinfo : EIATTR_FRAME_SIZE
	.align		4
.L_47:
        /*0030*/ 	.byte	0x04, 0x11
        /*0032*/ 	.short	(.L_49 - .L_48)
	.align		4
.L_48:
        /*0034*/ 	.word	index@(_ZN3cub18CUB_300001_SM_10006detail11EmptyKernelIvEEvv)
        /*0038*/ 	.word	0x00000000


	//----- nvinfo : EIATTR_MIN_STACK_SIZE
	.align		4
.L_49:
        /*003c*/ 	.byte	0x04, 0x12
        /*003e*/ 	.short	(.L_51 - .L_50)
	.align		4
.L_50:
        /*0040*/ 	.word	index@(_ZN3cub18CUB_300001_SM_10006detail11EmptyKernelIvEEvv)
        /*0044*/ 	.word	0x00000000


	//----- nvinfo : EIATTR_MIN_STACK_SIZE
	.align		4
.L_51:
        /*0048*/ 	.byte	0x04, 0x12
        /*004a*/ 	.short	(.L_53 - .L_52)
	.align		4
.L_52:
        /*004c*/ 	.word	index@(_Z15distribution192PfS_PiS_S0_)
        /*0050*/ 	.word	0x00000000
.L_53:


//--------------------- .nv.compat                --------------------------
	.section	.nv.compat,"",@"SHT_CUDA_COMPAT_INFO"
	.align	4
        /*0000*/ 	.byte	0x02, 0x09, 0x00, 0x00, 0x02, 0x02, 0x01, 0x00, 0x02, 0x05, 0x05, 0x00, 0x03, 0x07, 0x01, 0x01
        /*0010*/ 	.byte	0x02, 0x03, 0x00, 0x00, 0x02, 0x06, 0x01, 0x00, 0x04, 0x0b, 0x08, 0x00, 0x01, 0x00, 0x00, 0x00
        /*0020*/ 	.byte	0x00, 0x00, 0x00, 0x00


//--------------------- .nv.info._ZN3cub18CUB_300001_SM_10006detail11EmptyKernelIvEEvv --------------------------
	.section	.nv.info._ZN3cub18CUB_300001_SM_10006detail11EmptyKernelIvEEvv,"",@"SHT_CUDA_INFO"
	.sectionflags	@""
	.align	4


	//----- nvinfo : EIATTR_CUDA_API_VERSION
	.align		4
        /*0000*/ 	.byte	0x04, 0x37
        /*0002*/ 	.short	(.L_55 - .L_54)
.L_54:
        /*0004*/ 	.word	0x00000082


	//----- nvinfo : EIATTR_SPARSE_MMA_MASK
	.align		4
.L_55:
        /*0008*/ 	.byte	0x03, 0x50
        /*000a*/ 	.short	0x0000


	//----- nvinfo : EIATTR_MAXREG_COUNT
	.align		4
        /*000c*/ 	.byte	0x03, 0x1b
        /*000e*/ 	.short	0x00ff


	//----- nvinfo : EIATTR_MERCURY_ISA_VERSION
	.align		4
        /*0010*/ 	.byte	0x03, 0x5f
        /*0012*/ 	.short	0x0101


	//----- nvinfo : EIATTR_VRC_CTA_INIT_COUNT
	.align		4
        /*0014*/ 	.byte	0x02, 0x4a
	.zero		1
	.zero		1


	//----- nvinfo : EIATTR_EXIT_INSTR_OFFSETS
	.align		4
        /*0018*/ 	.byte	0x04, 0x1c
        /*001a*/ 	.short	(.L_57 - .L_56)


	//   ....[0]....
.L_56:
        /*001c*/ 	.word	0x00000010


	//----- nvinfo : EIATTR_SW_WAR
	.align		4
.L_57:
        /*0020*/ 	.byte	0x04, 0x36
        /*0022*/ 	.short	(.L_59 - .L_58)
.L_58:
        /*0024*/ 	.word	0x00000008
.L_59:


//--------------------- .nv.info._Z15distribution192PfS_PiS_S0_ --------------------------
	.section	.nv.info._Z15distribution192PfS_PiS_S0_,"",@"SHT_CUDA_INFO"
	.sectionflags	@""
	.align	4


	//----- nvinfo : EIATTR_CUDA_API_VERSION
	.align		4
        /*0000*/ 	.byte	0x04, 0x37
        /*0002*/ 	.short	(.L_61 - .L_60)
.L_60:
        /*0004*/ 	.word	0x00000082


	//----- nvinfo : EIATTR_KPARAM_INFO
	.align		4
.L_61:
        /*0008*/ 	.byte	0x04, 0x17
        /*000a*/ 	.short	(.L_63 - .L_62)
.L_62:
        /*000c*/ 	.word	0x00000000
        /*0010*/ 	.short	0x0004
        /*0012*/ 	.short	0x0020
        /*0014*/ 	.byte	0x00, 0xf5, 0x21, 0x00


	//----- nvinfo : EIATTR_KPARAM_INFO
	.align		4
.L_63:
        /*0018*/ 	.byte	0x04, 0x17
        /*001a*/ 	.short	(.L_65 - .L_64)
.L_64:
        /*001c*/ 	.word	0x00000000
        /*0020*/ 	.short	0x0003
        /*0022*/ 	.short	0x0018
        /*0024*/ 	.byte	0x00, 0xf5, 0x21, 0x00


	//----- nvinfo : EIATTR_KPARAM_INFO
	.align		4
.L_65:
        /*0028*/ 	.byte	0x04, 0x17
        /*002a*/ 	.short	(.L_67 - .L_66)
.L_66:
        /*002c*/ 	.word	0x00000000
        /*0030*/ 	.short	0x0002
        /*0032*/ 	.short	0x0010
        /*0034*/ 	.byte	0x00, 0xf5, 0x21, 0x00


	//----- nvinfo : EIATTR_KPARAM_INFO
	.align		4
.L_67:
        /*0038*/ 	.byte	0x04, 0x17
        /*003a*/ 	.short	(.L_69 - .L_68)
.L_68:
        /*003c*/ 	.word	0x00000000
        /*0040*/ 	.short	0x0001
        /*0042*/ 	.short	0x0008
        /*0044*/ 	.byte	0x00, 0xf5, 0x21, 0x00


	//----- nvinfo : EIATTR_KPARAM_INFO
	.align		4
.L_69:
        /*0048*/ 	.byte	0x04, 0x17
        /*004a*/ 	.short	(.L_71 - .L_70)
.L_70:
        /*004c*/ 	.word	0x00000000
        /*0050*/ 	.short	0x0000
        /*0052*/ 	.short	0x0000
        /*0054*/ 	.byte	0x00, 0xf5, 0x21, 0x00


	//----- nvinfo : EIATTR_SPARSE_MMA_MASK
	.align		4
.L_71:
        /*0058*/ 	.byte	0x03, 0x50
        /*005a*/ 	.short	0x0000


	//----- nvinfo : EIATTR_MAXREG_COUNT
	.align		4
        /*005c*/ 	.byte	0x03, 0x1b
        /*005e*/ 	.short	0x00ff


	//----- nvinfo : EIATTR_NUM_BARRIERS
	.align		4
        /*0060*/ 	.byte	0x02, 0x4c
        /*0062*/ 	.byte	0x01
	.zero		1


	//----- nvinfo : EIATTR_MERCURY_ISA_VERSION
	.align		4
        /*0064*/ 	.byte	0x03, 0x5f
        /*0066*/ 	.short	0x0101


	//----- nvinfo : EIATTR_COOP_GROUP_MASK_REGIDS
	.align		4
        /*0068*/ 	.byte	0x04, 0x29
        /*006a*/ 	.short	(.L_73 - .L_72)


	//   ....[0]....
.L_72:
        /*006c*/ 	.word	0xffffffff


	//   ....[1]....
        /*0070*/ 	.word	0xffffffff


	//   ....[2]....
        /*0074*/ 	.word	0xffffffff


	//   ....[3]....
        /*0078*/ 	.word	0xffffffff


	//   ....[4]....
        /*007c*/ 	.word	0xffffffff


	//   ....[5]....
        /*0080*/ 	.word	0xffffffff


	//   ....[6]....
        /*0084*/ 	.word	0xffffffff


	//   ....[7]....
        /*0088*/ 	.word	0x05000017


	//   ....[8]....
        /*008c*/ 	.word	0x05000017


	//   ....[9]....
        /*0090*/ 	.word	0x05000017


	//   ....[10]....
        /*0094*/ 	.word	0x05000017


	//   ....[11]....
        /*0098*/ 	.word	0x05000017


	//   ....[12]....
        /*009c*/ 	.word	0x05000017


	//----- nvinfo : EIATTR_COOP_GROUP_INSTR_OFFSETS
	.align		4
.L_73:
        /*00a0*/ 	.byte	0x04, 0x28
        /*00a2*/ 	.short	(.L_75 - .L_74)


	//   ....[0]....
.L_74:
        /*00a4*/ 	.word	0x00000220


	//   ....[1]....
        /*00a8*/ 	.word	0x00000240


	//   ....[2]....
        /*00ac*/ 	.word	0x00000260


	//   ....[3]....
        /*00b0*/ 	.word	0x00000280


	//   ....[4]....
        /*00b4*/ 	.word	0x000002a0


	//   ....[5]....
        /*00b8*/ 	.word	0x000002c0


	//   ....[6]....
        /*00bc*/ 	.word	0x00000640


	//   ....[7]....
        /*00c0*/ 	.word	0x00000880


	//   ....[8]....
        /*00c4*/ 	.word	0x000008f0


	//   ....[9]....
        /*00c8*/ 	.word	0x00000960


	//   ....[10]....
        /*00cc*/ 	.word	0x000009d0


	//   ....[11]....
        /*00d0*/ 	.word	0x00000a40


	//   ....[12]....
        /*00d4*/ 	.word	0x00000aa0


	//----- nvinfo : EIATTR_VRC_CTA_INIT_COUNT
	.align		4
.L_75:
        /*00d8*/ 	.byte	0x02, 0x4a
	.zero		1
	.zero		1


	//----- nvinfo : EIATTR_EXIT_INSTR_OFFSETS
	.align		4
        /*00dc*/ 	.byte	0x04, 0x1c
        /*00de*/ 	.short	(.L_77 - .L_76)


	//   ....[0]....
.L_76:
        /*00e0*/ 	.word	0x00000680


	//   ....[1]....
        /*00e4*/ 	.word	0x00000820


	//----- nvinfo : EIATTR_CRS_STACK_SIZE
	.align		4
.L_77:
        /*00e8*/ 	.byte	0x04, 0x1e
        /*00ea*/ 	.short	(.L_79 - .L_78)
.L_78:
        /*00ec*/ 	.word	0x00000000


	//----- nvinfo : EIATTR_CBANK_PARAM_SIZE
	.align		4
.L_79:
        /*00f0*/ 	.byte	0x03, 0x19
        /*00f2*/ 	.short	0x0028


	//----- nvinfo : EIATTR_PARAM_CBANK
	.align		4
        /*00f4*/ 	.byte	0x04, 0x0a
        /*00f6*/ 	.short	(.L_81 - .L_80)
	.align		4
.L_80:
        /*00f8*/ 	.word	index@(.nv.constant0._Z15distribution192PfS_PiS_S0_)
        /*00fc*/ 	.short	0x0380
        /*00fe*/ 	.short	0x0028


	//----- nvinfo : EIATTR_SW_WAR
	.align		4
.L_81:
        /*0100*/ 	.byte	0x04, 0x36
        /*0102*/ 	.short	(.L_83 - .L_82)
.L_82:
        /*0104*/ 	.word	0x00000008
.L_83:


//--------------------- .nv.callgraph             --------------------------
	.section	.nv.callgraph,"",@"SHT_CUDA_CALLGRAPH"
	.align	4
	.sectionentsize	8
	.align		4
        /*0000*/ 	.word	0x00000000
	.align		4
        /*0004*/ 	.word	0xffffffff
	.align		4
        /*0008*/ 	.word	0x00000000
	.align		4
        /*000c*/ 	.word	0xfffffffe
	.align		4
        /*0010*/ 	.word	0x00000000
	.align		4
        /*0014*/ 	.word	0xfffffffd
	.align		4
        /*0018*/ 	.word	0x00000000
	.align		4
        /*001c*/ 	.word	0xfffffffc


//--------------------- .nv.constant4             --------------------------
	.section	.nv.constant4,"a",@progbits
	.align	8
	.align		8
.nv.constant4:
        /*0000*/ 	.dword	_ZN34_INTERNAL_f1d7c768_4_k_cu_561a875a4cuda3std3__45__cpo5beginE
	.align		8
        /*0008*/ 	.dword	_ZN34_INTERNAL_f1d7c768_4_k_cu_561a875a4cuda3std3__45__cpo3endE
	.align		8
        /*0010*/ 	.dword	_ZN34_INTERNAL_f1d7c768_4_k_cu_561a875a4cuda3std3__45__cpo6cbeginE
	.align		8
        /*0018*/ 	.dword	_ZN34_INTERNAL_f1d7c768_4_k_cu_561a875a4cuda3std3__45__cpo4cendE
	.align		8
        /*0020*/ 	.dword	_ZN34_INTERNAL_f1d7c768_4_k_cu_561a875a4cuda3std3__45__cpo6rbeginE
	.align		8
        /*0028*/ 	.dword	_ZN34_INTERNAL_f1d7c768_4_k_cu_561a875a4cuda3std3__45__cpo4rendE
	.align		8
        /*0030*/ 	.dword	_ZN34_INTERNAL_f1d7c768_4_k_cu_561a875a4cuda3std3__45__cpo7crbeginE
	.align		8
        /*0038*/ 	.dword	_ZN34_INTERNAL_f1d7c768_4_k_cu_561a875a4cuda3std3__45__cpo5crendE
	.align		8
        /*0040*/ 	.dword	_ZN34_INTERNAL_f1d7c768_4_k_cu_561a875a4cuda3std3__436_GLOBAL__N__f1d7c768_4_k_cu_561a875a6ignoreE
	.align		8
        /*0048*/ 	.dword	_ZN34_INTERNAL_f1d7c768_4_k_cu_561a875a4cuda3std3__419piecewise_constructE
	.align		8
        /*0050*/ 	.dword	_ZN34_INTERNAL_f1d7c768_4_k_cu_561a875a4cuda3std3__48in_placeE
	.align		8
        /*0058*/ 	.dword	_ZN34_INTERNAL_f1d7c768_4_k_cu_561a875a4cuda3std3__420unreachable_sentinelE
	.align		8
        /*0060*/ 	.dword	_ZN34_INTERNAL_f1d7c768_4_k_cu_561a875a4cuda3std3__47nulloptE
	.align		8
        /*0068*/ 	.dword	_ZN34_INTERNAL_f1d7c768_4_k_cu_561a875a4cuda3std3__48unexpectE
	.align		8
        /*0070*/ 	.dword	_ZN34_INTERNAL_f1d7c768_4_k_cu_561a875a4cuda3std6ranges3__45__cpo4swapE
	.align		8
        /*0078*/ 	.dword	_ZN34_INTERNAL_f1d7c768_4_k_cu_561a875a4cuda3std6ranges3__45__cpo9iter_moveE
	.align		8
        /*0080*/ 	.dword	_ZN34_INTERNAL_f1d7c768_4_k_cu_561a875a4cuda3std6ranges3__45__cpo5beginE
	.align		8
        /*0088*/ 	.dword	_ZN34_INTERNAL_f1d7c768_4_k_cu_561a875a4cuda3std6ranges3__45__cpo3endE
	.align		8
        /*0090*/ 	.dword	_ZN34_INTERNAL_f1d7c768_4_k_cu_561a875a4cuda3std6ranges3__45__cpo6cbeginE
	.align		8
        /*0098*/ 	.dword	_ZN34_INTERNAL_f1d7c768_4_k_cu_561a875a4cuda3std6ranges3__45__cpo4cendE
	.align		8
        /*00a0*/ 	.dword	_ZN34_INTERNAL_f1d7c768_4_k_cu_561a875a4cuda3std6ranges3__45__cpo7advanceE
	.align		8
        /*00a8*/ 	.dword	_ZN34_INTERNAL_f1d7c768_4_k_cu_561a875a4cuda3std6ranges3__45__cpo9iter_swapE
	.align		8
        /*00b0*/ 	.dword	_ZN34_INTERNAL_f1d7c768_4_k_cu_561a875a4cuda3std6ranges3__45__cpo4nextE
	.align		8
        /*00b8*/ 	.dword	_ZN34_INTERNAL_f1d7c768_4_k_cu_561a875a4cuda3std6ranges3__45__cpo4prevE
	.align		8
        /*00c0*/ 	.dword	_ZN34_INTERNAL_f1d7c768_4_k_cu_561a875a4cuda3std6ranges3__45__cpo4dataE
	.align		8
        /*00c8*/ 	.dword	_ZN34_INTERNAL_f1d7c768_4_k_cu_561a875a4cuda3std6ranges3__45__cpo5cdataE
	.align		8
        /*00d0*/ 	.dword	_ZN34_INTERNAL_f1d7c768_4_k_cu_561a875a4cuda3std6ranges3__45__cpo4sizeE
	.align		8
        /*00d8*/ 	.dword	_ZN34_INTERNAL_f1d7c768_4_k_cu_561a875a4cuda3std6ranges3__45__cpo5ssizeE
	.align		8
        /*00e0*/ 	.dword	_ZN34_INTERNAL_f1d7c768_4_k_cu_561a875a4cuda3std6ranges3__45__cpo8distanceE
	.align		8
        /*00e8*/ 	.dword	_ZN34_INTERNAL_f1d7c768_4_k_cu_561a875a6thrust24THRUST_300001_SM_1000_NS6system6detail10sequential3seqE
	.align		8
        /*00f0*/ 	.dword	_ZN34_INTERNAL_f1d7c768_4_k_cu_561a875a6thrust24THRUST_300001_SM_1000_NS12placeholders2_1E
	.align		8
        /*00f8*/ 	.dword	_ZN34_INTERNAL_f1d7c768_4_k_cu_561a875a6thrust24THRUST_300001_SM_1000_NS12placeholders2_2E
	.align		8
        /*0100*/ 	.dword	_ZN34_INTERNAL_f1d7c768_4_k_cu_561a875a6thrust24THRUST_300001_SM_1000_NS12placeholders2_3E
	.align		8
        /*0108*/ 	.dword	_ZN34_INTERNAL_f1d7c768_4_k_cu_561a875a6thrust24THRUST_300001_SM_1000_NS12placeholders2_4E
	.align		8
        /*0110*/ 	.dword	_ZN34_INTERNAL_f1d7c768_4_k_cu_561a875a6thrust24THRUST_300001_SM_1000_NS12placeholders2_5E
	.align		8
        /*0118*/ 	.dword	_ZN34_INTERNAL_f1d7c768_4_k_cu_561a875a6thrust24THRUST_300001_SM_1000_NS12placeholders2_6E
	.align		8
        /*0120*/ 	.dword	_ZN34_INTERNAL_f1d7c768_4_k_cu_561a875a6thrust24THRUST_300001_SM_1000_NS12placeholders2_7E
	.align		8
        /*0128*/ 	.dword	_ZN34_INTERNAL_f1d7c768_4_k_cu_561a875a6thrust24THRUST_300001_SM_1000_NS12placeholders2_8E
	.align		8
        /*0130*/ 	.dword	_ZN34_INTERNAL_f1d7c768_4_k_cu_561a875a6thrust24THRUST_300001_SM_1000_NS12placeholders2_9E
	.align		8
        /*0138*/ 	.dword	_ZN34_INTERNAL_f1d7c768_4_k_cu_561a875a6thrust24THRUST_300001_SM_1000_NS12placeholders3_10E


//--------------------- .text._ZN3cub18CUB_300001_SM_10006detail11EmptyKernelIvEEvv --------------------------
	.section	.text._ZN3cub18CUB_300001_SM_10006detail11EmptyKernelIvEEvv,"ax",@progbits
	.align	128
        .global         _ZN3cub18CUB_300001_SM_10006detail11EmptyKernelIvEEvv
        .type           _ZN3cub18CUB_300001_SM_10006detail11EmptyKernelIvEEvv,@function
        .size           _ZN3cub18CUB_300001_SM_10006detail11EmptyKernelIvEEvv,(.L_x_25 - _ZN3cub18CUB_300001_SM_10006detail11EmptyKernelIvEEvv)
        .other          _ZN3cub18CUB_300001_SM_10006detail11EmptyKernelIvEEvv,@"STO_CUDA_ENTRY STV_DEFAULT"
_ZN3cub18CUB_300001_SM_10006detail11EmptyKernelIvEEvv:
.text._ZN3cub18CUB_300001_SM_10006detail11EmptyKernelIvEEvv:
[----:B------:R-:W-:Y:S01]  /*0000*/  LDC R1, c[0x0][0x37c] ;  /* 0x0000df00ff017b82 */ /* 0x000fe20000000800 */
[----:B------:R-:W-:Y:S05]  /*0010*/  EXIT ;  /* 0x000000000000794d */ /* 0x000fea0003800000 */
.L_x_0:
[----:B------:R-:W-:-:S00]  /*0020*/  BRA `(.L_x_0) ;  /* 0xfffffffc00fc7947 */ /* 0x000fc0000383ffff */
[----:B------:R-:W-:-:S00]  /*0030*/  NOP ;  /* 0x0000000000007918 */ /* 0x000fc00000000000 */
        /* <DEDUP_REMOVED lines=12> */
.L_x_25:


//--------------------- .text._Z15distribution192PfS_PiS_S0_ --------------------------
	.section	.text._Z15distribution192PfS_PiS_S0_,"ax",@progbits
	.align	128
        .global         _Z15distribution192PfS_PiS_S0_
        .type           _Z15distribution192PfS_PiS_S0_,@function
        .size           _Z15distribution192PfS_PiS_S0_,(.L_x_24 - _Z15distribution192PfS_PiS_S0_)
        .other          _Z15distribution192PfS_PiS_S0_,@"STO_CUDA_ENTRY STV_DEFAULT"
_Z15distribution192PfS_PiS_S0_:
.text._Z15distribution192PfS_PiS_S0_:
[----:B------:R-:W-:Y:S01]  /*0000*/  LDC R1, c[0x0][0x37c] ;  /* 0x0000df00ff017b82 */ /* 0x000fe20000000800 */
[----:B------:R-:W0:Y:S07]  /*0010*/  S2R R2, SR_CTAID.X ;  /* 0x0000000000027919 */ /* 0x000e2e0000002500 */
[----:B------:R-:W1:Y:S01]  /*0020*/  LDC.64 R6, c[0x0][0x380] ;  /* 0x0000e000ff067b82 */ /* 0x000e620000000a00 */
[----:B------:R-:W2:Y:S01]  /*0030*/  LDCU.64 UR6, c[0x0][0x358] ;  /* 0x00006b00ff0677ac */ /* 0x000ea20008000a00 */
[----:B------:R-:W3:Y:S01]  /*0040*/  S2R R8, SR_TID.X ;  /* 0x0000000000087919 */ /* 0x000ee20000002100 */
[----:B0-----:R-:W-:-:S04]  /*0050*/  IMAD R3, R2, 0xc0, RZ ;  /* 0x000000c002037824 */ /* 0x001fc800078e02ff */
[----:B---3--:R-:W-:-:S04]  /*0060*/  IMAD.IADD R9, R3, 0x1, R8 ;  /* 0x0000000103097824 */ /* 0x008fc800078e0208 */
[----:B-1----:R-:W-:-:S05]  /*0070*/  IMAD.WIDE.U32 R4, R9, 0x4, R6 ;  /* 0x0000000409047825 */ /* 0x002fca00078e0006 */
[----:B--2---:R-:W2:Y:S01]  /*0080*/  LDG.E R11, desc[UR6][R4.64] ;  /* 0x00000006040b7981 */ /* 0x004ea2000c1e1900 */
[C---:B------:R-:W-:Y:S02]  /*0090*/  LOP3.LUT R10, R8.reuse, 0xffff, RZ, 0xc0, !PT ;  /* 0x0000ffff080a7812 */ /* 0x040fe400078ec0ff */
[----:B------:R-:W-:Y:S01]  /*00a0*/  MOV R0, 0x400 ;  /* 0x0000040000007802 */ /* 0x000fe20000000f00 */
[----:B------:R-:W0:Y:S01]  /*00b0*/  S2R R13, SR_CgaCtaId ;  /* 0x00000000000d7919 */ /* 0x000e220000008800 */
[----:B------:R-:W-:Y:S01]  /*00c0*/  ISETP.GT.U32.AND P0, PT, R8, 0x1f, PT ;  /* 0x0000001f0800780c */ /* 0x000fe20003f04070 */
[----:B------:R-:W-:Y:S01]  /*00d0*/  IMAD R15, R10, 0x2aab, RZ ;  /* 0x00002aab0a0f7824 */ /* 0x000fe200078e02ff */
[----:B0-----:R-:W-:-:S04]  /*00e0*/  LEA R13, R13, R0, 0x18 ;  /* 0x000000000d0d7211 */ /* 0x001fc800078ec0ff */
[----:B------:R-:W-:-:S05]  /*00f0*/  LEA.HI R0, R15, R8, RZ, 0x10 ;  /* 0x000000080f007211 */ /* 0x000fca00078f80ff */
[----:B------:R-:W-:-:S05]  /*0100*/  IMAD R0, R0, 0x4, R13 ;  /* 0x0000000400007824 */ /* 0x000fca00078e020d */
[----:B--2---:R0:W-:Y:S01]  /*0110*/  STS [R0+0x10], R11 ;  /* 0x0000100b00007388 */ /* 0x0041e20000000800 */
[----:B------:R-:W-:Y:S06]  /*0120*/  BAR.SYNC.DEFER_BLOCKING 0x0 ;  /* 0x0000000000007b1d */ /* 0x000fec0000010000 */
[----:B------:R-:W-:Y:S05]  /*0130*/  @P0 BRA `(.L_x_1) ;  /* 0x0000000000980947 */ /* 0x000fea0003800000 */
[----:B------:R-:W-:Y:S01]  /*0140*/  IMAD R10, R8, 0x1c, R13 ;  /* 0x0000001c080a7824 */ /* 0x000fe200078e020d */
[----:B------:R-:W-:-:S04]  /*0150*/  UMOV UR4, 0xffffffff ;  /* 0xffffffff00047882 */ /* 0x000fc80000000000 */
[----:B0-----:R-:W-:Y:S04]  /*0160*/  LDS R11, [R10+0x10] ;  /* 0x000010000a0b7984 */ /* 0x001fe80000000800 */
[----:B------:R-:W0:Y:S04]  /*0170*/  LDS R16, [R10+0x14] ;  /* 0x000014000a107984 */ /* 0x000e280000000800 */
[----:B------:R-:W1:Y:S04]  /*0180*/  LDS R15, [R10+0x18] ;  /* 0x000018000a0f7984 */ /* 0x000e680000000800 */
[----:B------:R-:W2:Y:S04]  /*0190*/  LDS R14, [R10+0x1c] ;  /* 0x00001c000a0e7984 */ /* 0x000ea80000000800 */
[----:B------:R-:W3:Y:S04]  /*01a0*/  LDS R13, [R10+0x20] ;  /* 0x000020000a0d7984 */ /* 0x000ee80000000800 */
[----:B------:R-:W4:Y:S01]  /*01b0*/  LDS R12, [R10+0x24] ;  /* 0x000024000a0c7984 */ /* 0x000f220000000800 */
[----:B0-----:R-:W-:-:S04]  /*01c0*/  FADD R18, R11, R16 ;  /* 0x000000100b127221 */ /* 0x001fc80000000000 */
[----:B-1----:R-:W-:-:S04]  /*01d0*/  FADD R17, R15, R18 ;  /* 0x000000120f117221 */ /* 0x002fc80000000000 */
[----:B--2---:R-:W-:-:S04]  /*01e0*/  FADD R18, R14, R17 ;  /* 0x000000110e127221 */ /* 0x004fc80000000000 */
[----:B---3--:R-:W-:-:S04]  /*01f0*/  FADD R17, R13, R18 ;  /* 0x000000120d117221 */ /* 0x008fc80000000000 */
[----:B----4-:R-:W-:Y:S01]  /*0200*/  FADD R17, R12, R17 ;  /* 0x000000110c117221 */ /* 0x010fe20000000000 */
[----:B------:R-:W-:Y:S06]  /*0210*/  BRA.DIV UR4, `(.L_x_2) ;  /* 0x0000000604847947 */ /* 0x000fec000b800000 */
[----:B------:R-:W0:Y:S02]  /*0220*/  SHFL.UP P0, R18, R17, 0x1, RZ ;  /* 0x0420000011127989 */ /* 0x000e2400000000ff */
[----:B0-----:R-:W-:-:S05]  /*0230*/  @P0 FADD R18, R17, R18 ;  /* 0x0000001211120221 */ /* 0x001fca0000000000 */
[----:B------:R-:W0:Y:S02]  /*0240*/  SHFL.UP P0, R19, R18, 0x2, RZ ;  /* 0x0440000012137989 */ /* 0x000e2400000000ff */
[----:B0-----:R-:W-:-:S05]  /*0250*/  @P0 FADD R19, R18, R19 ;  /* 0x0000001312130221 */ /* 0x001fca0000000000 */
[----:B------:R-:W0:Y:S02]  /*0260*/  SHFL.UP P0, R20, R19, 0x4, RZ ;  /* 0x0480000013147989 */ /* 0x000e2400000000ff */
[----:B0-----:R-:W-:-:S05]  /*0270*/  @P0 FADD R20, R19, R20 ;  /* 0x0000001413140221 */ /* 0x001fca0000000000 */
[----:B------:R-:W0:Y:S02]  /*0280*/  SHFL.UP P0, R21, R20, 0x8, RZ ;  /* 0x0500000014157989 */ /* 0x000e2400000000ff */
[----:B0-----:R-:W-:-:S05]  /*0290*/  @P0 FADD R21, R20, R21 ;  /* 0x0000001514150221 */ /* 0x001fca0000000000 */
[----:B------:R-:W0:Y:S02]  /*02a0*/  SHFL.UP P0, R22, R21, 0x10, RZ ;  /* 0x0600000015167989 */ /* 0x000e2400000000ff */
[----:B0-----:R-:W-:-:S06]  /*02b0*/  @P0 FADD R22, R21, R22 ;  /* 0x0000001615160221 */ /* 0x001fcc0000000000 */
[----:B------:R-:W0:Y:S02]  /*02c0*/  SHFL.UP PT, R22, R22, 0x1, RZ ;  /* 0x0420000016167989 */ /* 0x000e2400000e00ff */
.L_x_11:
[----:B------:R-:W-:-:S13]  /*02d0*/  ISETP.NE.AND P0, PT, R8, RZ, PT ;  /* 0x000000ff0800720c */ /* 0x000fda0003f05270 */
[----:B0-----:R-:W-:-:S04]  /*02e0*/  @P0 FADD R11, R11, R22 ;  /* 0x000000160b0b0221 */ /* 0x001fc80000000000 */
[----:B------:R-:W-:Y:S01]  /*02f0*/  FADD R16, R16, R11 ;  /* 0x0000000b10107221 */ /* 0x000fe20000000000 */
[----:B------:R1:W-:Y:S03]  /*0300*/  STS [R10+0x10], R11 ;  /* 0x0000100b0a007388 */ /* 0x0003e60000000800 */
[----:B------:R-:W-:Y:S01]  /*0310*/  FADD R15, R15, R16 ;  /* 0x000000100f0f7221 */ /* 0x000fe20000000000 */
[----:B------:R1:W-:Y:S03]  /*0320*/  STS [R10+0x14], R16 ;  /* 0x000014100a007388 */ /* 0x0003e60000000800 */
[----:B------:R-:W-:Y:S01]  /*0330*/  FADD R14, R14, R15 ;  /* 0x0000000f0e0e7221 */ /* 0x000fe20000000000 */
[----:B------:R1:W-:Y:S03]  /*0340*/  STS [R10+0x18], R15 ;  /* 0x0000180f0a007388 */ /* 0x0003e60000000800 */
[----:B------:R-:W-:Y:S01]  /*0350*/  FADD R13, R13, R14 ;  /* 0x0000000e0d0d7221 */ /* 0x000fe20000000000 */
[----:B------:R1:W-:Y:S03]  /*0360*/  STS [R10+0x1c], R14 ;  /* 0x00001c0e0a007388 */ /* 0x0003e60000000800 */
[----:B------:R-:W-:Y:S01]  /*0370*/  FADD R17, R12, R13 ;  /* 0x0000000d0c117221 */ /* 0x000fe20000000000 */
[----:B------:R1:W-:Y:S04]  /*0380*/  STS [R10+0x20], R13 ;  /* 0x0000200d0a007388 */ /* 0x0003e80000000800 */
[----:B------:R1:W-:Y:S02]  /*0390*/  STS [R10+0x24], R17 ;  /* 0x000024110a007388 */ /* 0x0003e40000000800 */
.L_x_1:
[----:B------:R-:W-:Y:S05]  /*03a0*/  WARPSYNC.ALL ;  /* 0x0000000000007948 */ /* 0x000fea0003800000 */
[----:B------:R-:W-:Y:S01]  /*03b0*/  BAR.SYNC.DEFER_BLOCKING 0x0 ;  /* 0x0000000000007b1d */ /* 0x000fe20000010000 */
[----:B------:R-:W-:-:S05]  /*03c0*/  IMAD.WIDE.U32 R6, R3, 0x4, R6 ;  /* 0x0000000403067825 */ /* 0x000fca00078e0006 */
[----:B0-----:R-:W0:Y:S04]  /*03d0*/  LDS R0, [R0+0x10] ;  /* 0x0000100000007984 */ /* 0x001e280000000800 */
[----:B0-----:R0:W-:Y:S04]  /*03e0*/  STG.E desc[UR6][R4.64], R0 ;  /* 0x0000000004007986 */ /* 0x0011e8000c101906 */
[----:B------:R-:W1:Y:S01]  /*03f0*/  LDG.E R3, desc[UR6][R6.64+0x2fc] ;  /* 0x0002fc0606037981 */ /* 0x000e62000c1e1900 */
[----:B------:R-:W-:Y:S01]  /*0400*/  BSSY.RECONVERGENT B0, `(.L_x_3) ;  /* 0x000000c000007945 */ /* 0x000fe20003800200 */
[----:B-1----:R-:W1:Y:S08]  /*0410*/  MUFU.RCP R10, R3 ;  /* 0x00000003000a7308 */ /* 0x002e700000001000 */
[----:B------:R-:W2:Y:S01]  /*0420*/  FCHK P0, R0, R3 ;  /* 0x0000000300007302 */ /* 0x000ea20000000000 */
[----:B-1----:R-:W-:-:S04]  /*0430*/  FFMA R11, -R3, R10, 1 ;  /* 0x3f800000030b7423 */ /* 0x002fc8000000010a */
[----:B------:R-:W-:-:S04]  /*0440*/  FFMA R11, R10, R11, R10 ;  /* 0x0000000b0a0b7223 */ /* 0x000fc8000000000a */
[----:B------:R-:W-:-:S04]  /*0450*/  FFMA R10, R0, R11, RZ ;  /* 0x0000000b000a7223 */ /* 0x000fc800000000ff */
[----:B------:R-:W-:-:S04]  /*0460*/  FFMA R12, -R3, R10, R0 ;  /* 0x0000000a030c7223 */ /* 0x000fc80000000100 */
[----:B------:R-:W-:Y:S01]  /*0470*/  FFMA R15, R11, R12, R10 ;  /* 0x0000000c0b0f7223 */ /* 0x000fe2000000000a */
[----:B0-2---:R-:W-:Y:S06]  /*0480*/  @!P0 BRA `(.L_x_4) ;  /* 0x00000000000c8947 */ /* 0x005fec0003800000 */
[----:B------:R-:W-:-:S07]  /*0490*/  MOV R10, 0x4b0 ;  /* 0x000004b0000a7802 */ /* 0x000fce0000000f00 */
[----:B------:R-:W-:Y:S05]  /*04a0*/  CALL.REL.NOINC `($__internal_0_$__cuda_sm3x_div_rn_noftz_f32_slowpath) ;  /* 0x0000000400887944 */ /* 0x000fea0003c00000 */
[----:B------:R-:W-:-:S07]  /*04b0*/  MOV R15, R0 ;  /* 0x00000000000f7202 */ /* 0x000fce0000000f00 */
.L_x_4:
[----:B------:R-:W-:Y:S05]  /*04c0*/  BSYNC.RECONVERGENT B0 ;  /* 0x0000000000007941 */ /* 0x000fea0003800200 */
.L_x_3:
[----:B------:R-:W0:Y:S01]  /*04d0*/  LDC.64 R10, c[0x0][0x388] ;  /* 0x0000e200ff0a7b82 */ /* 0x000e220000000a00 */
[----:B------:R1:W-:Y:S07]  /*04e0*/  STG.E desc[UR6][R4.64], R15 ;  /* 0x0000000f04007986 */ /* 0x0003ee000c101906 */
[----:B------:R-:W-:Y:S08]  /*04f0*/  BAR.SYNC.DEFER_BLOCKING 0x0 ;  /* 0x0000000000007b1d */ /* 0x000ff00000010000 */
[----:B------:R-:W2:Y:S01]  /*0500*/  LDC.64 R12, c[0x0][0x3a0] ;  /* 0x0000e800ff0c7b82 */ /* 0x000ea20000000a00 */
[----:B0-----:R-:W-:Y:S01]  /*0510*/  IMAD.WIDE.U32 R10, R2, 0x4, R10 ;  /* 0x00000004020a7825 */ /* 0x001fe200078e000a */
[----:B------:R-:W3:Y:S05]  /*0520*/  LDG.E R3, desc[UR6][R4.64] ;  /* 0x0000000604037981 */ /* 0x000eea000c1e1900 */
[----:B------:R-:W3:Y:S01]  /*0530*/  LDG.E R10, desc[UR6][R10.64] ;  /* 0x000000060a0a7981 */ /* 0x000ee2000c1e1900 */
[----:B--2---:R-:W-:-:S02]  /*0540*/  IMAD.WIDE.U32 R12, R9, 0x4, R12 ;  /* 0x00000004090c7825 */ /* 0x004fc400078e000c */
[----:B------:R-:W0:Y:S01]  /*0550*/  S2R R9, SR_LANEID ;  /* 0x0000000000097919 */ /* 0x000e220000000000 */
[----:B---3--:R-:W-:-:S04]  /*0560*/  FSETP.GE.AND P0, PT, R10, R3, PT ;  /* 0x000000030a00720b */ /* 0x008fc80003f06000 */
[----:B------:R-:W-:-:S05]  /*0570*/  SEL R3, RZ, 0x1, !P0 ;  /* 0x00000001ff037807 */ /* 0x000fca0004000000 */
[----:B------:R2:W-:Y:S01]  /*0580*/  STG.E desc[UR6][R12.64], R3 ;  /* 0x000000030c007986 */ /* 0x0005e2000c101906 */
[----:B------:R-:W-:Y:S06]  /*0590*/  BAR.SYNC.DEFER_BLOCKING 0x0 ;  /* 0x0000000000007b1d */ /* 0x000fec0000010000 */
[----:B------:R-:W3:Y:S01]  /*05a0*/  LDG.E R0, desc[UR6][R12.64] ;  /* 0x000000060c007981 */ /* 0x000ee2000c1e1900 */
[----:B0-----:R-:W-:Y:S02]  /*05b0*/  ISETP.NE.AND P0, PT, R9, RZ, PT ;  /* 0x000000ff0900720c */ /* 0x001fe40003f05270 */
[----:B------:R-:W-:-:S11]  /*05c0*/  ISETP.NE.AND P1, PT, R8, RZ, PT ;  /* 0x000000ff0800720c */ /* 0x000fd60003f25270 */
[----:B------:R-:W0:Y:S01]  /*05d0*/  @!P0 S2R R14, SR_CgaCtaId ;  /* 0x00000000000e8919 */ /* 0x000e220000008800 */
[----:B-1----:R-:W-:Y:S02]  /*05e0*/  @!P0 MOV R5, 0x400 ;  /* 0x0000040000058802 */ /* 0x002fe40000000f00 */
[----:B------:R-:W-:-:S03]  /*05f0*/  @!P0 SHF.R.U32.HI R4, RZ, 0x3, R8 ;  /* 0x00000003ff048819 */ /* 0x000fc60000011608 */
[----:B------:R-:W-:Y:S01]  /*0600*/  @!P0 VIADD R5, R5, 0x3a0 ;  /* 0x000003a005058836 */ /* 0x000fe20000000000 */
[----:B------:R-:W-:-:S04]  /*0610*/  @!P0 LOP3.LUT R4, R4, 0x7c, RZ, 0xc0, !PT ;  /* 0x0000007c04048812 */ /* 0x000fc800078ec0ff */
[----:B0-----:R-:W-:-:S05]  /*0620*/  @!P0 LEA R5, R14, R5, 0x18 ;  /* 0x000000050e058211 */ /* 0x001fca00078ec0ff */
[----:B------:R-:W-:Y:S01]  /*0630*/  @!P0 IMAD.IADD R4, R4, 0x1, R5 ;  /* 0x0000000104048824 */ /* 0x000fe200078e0205 */
[----:B---3--:R-:W2:Y:S02]  /*0640*/  REDUX.SUM.S32 UR4, R0 ;  /* 0x00000000000473c4 */ /* 0x008ea4000000c200 */
[----:B--2---:R-:W-:-:S05]  /*0650*/  MOV R3, UR4 ;  /* 0x0000000400037c02 */ /* 0x004fca0008000f00 */
[----:B------:R0:W-:Y:S01]  /*0660*/  @!P0 STS [R4+0x8], R3 ;  /* 0x0000080304008388 */ /* 0x0001e20000000800 */
[----:B------:R-:W-:Y:S06]  /*0670*/  BAR.SYNC.DEFER_BLOCKING 0x0 ;  /* 0x0000000000007b1d */ /* 0x000fec0000010000 */
[----:B------:R-:W-:Y:S05]  /*0680*/  @P1 EXIT ;  /* 0x000000000000194d */ /* 0x000fea0003800000 */
[----:B------:R-:W1:Y:S01]  /*0690*/  S2UR UR5, SR_CgaCtaId ;  /* 0x00000000000579c3 */ /* 0x000e620000008800 */
[----:B------:R-:W-:-:S07]  /*06a0*/  UMOV UR4, 0x400 ;  /* 0x0000040000047882 */ /* 0x000fce0000000000 */
[----:B0-----:R-:W0:Y:S01]  /*06b0*/  LDC.64 R4, c[0x0][0x390] ;  /* 0x0000e400ff047b82 */ /* 0x001e220000000a00 */
[----:B-1----:R-:W-:Y:S01]  /*06c0*/  ULEA UR4, UR5, UR4, 0x18 ;  /* 0x0000000405047291 */ /* 0x002fe2000f8ec0ff */
[----:B0-----:R-:W-:-:S08]  /*06d0*/  IMAD.WIDE.U32 R4, R2, 0x4, R4 ;  /* 0x0000000402047825 */ /* 0x001fd000078e0004 */
[----:B------:R-:W-:Y:S04]  /*06e0*/  LDS R0, [UR4+0x3ac] ;  /* 0x0003ac04ff007984 */ /* 0x000fe80008000800 */
[----:B------:R-:W0:Y:S02]  /*06f0*/  LDS.128 R8, [UR4+0x3b0] ;  /* 0x0003b004ff087984 */ /* 0x000e240008000c00 */
[----:B0-----:R-:W-:-:S04]  /*0700*/  IADD3 R0, PT, PT, R8, R0, R3 ;  /* 0x0000000008007210 */ /* 0x001fc80007ffe003 */
[----:B------:R-:W-:-:S05]  /*0710*/  IADD3 R0, PT, PT, R10, R0, R9 ;  /* 0x000000000a007210 */ /* 0x000fca0007ffe009 */
[----:B------:R-:W-:Y:S02]  /*0720*/  IMAD.IADD R13, R0, 0x1, R11 ;  /* 0x00000001000d7824 */ /* 0x000fe400078e020b */
[----:B------:R-:W0:Y:S03]  /*0730*/  LDC.64 R10, c[0x0][0x398] ;  /* 0x0000e600ff0a7b82 */ /* 0x000e260000000a00 */
[----:B------:R-:W-:Y:S01]  /*0740*/  ISETP.NE.AND P0, PT, R13, RZ, PT ;  /* 0x000000ff0d00720c */ /* 0x000fe20003f05270 */
[----:B------:R1:W-:-:S12]  /*0750*/  STG.E desc[UR6][R4.64], R13 ;  /* 0x0000000d04007986 */ /* 0x0003d8000c101906 */
[----:B------:R-:W-:Y:S01]  /*0760*/  @P0 IMAD.WIDE R8, R13, 0x4, R6 ;  /* 0x000000040d080825 */ /* 0x000fe200078e0206 */
[----:B------:R-:W2:Y:S04]  /*0770*/  @!P0 LDG.E R12, desc[UR6][R6.64] ;  /* 0x00000006060c8981 */ /* 0x000ea8000c1e1900 */
[----:B------:R-:W3:Y:S04]  /*0780*/  @P0 LDG.E R0, desc[UR6][R8.64] ;  /* 0x0000000608000981 */ /* 0x000ee8000c1e1900 */
[----:B------:R-:W3:Y:S02]  /*0790*/  @P0 LDG.E R3, desc[UR6][R8.64+-0x4] ;  /* 0xfffffc0608030981 */ /* 0x000ee4000c1e1900 */
[----:B---3--:R-:W-:Y:S01]  /*07a0*/  @P0 FADD R12, R0, -R3 ;  /* 0x80000003000c0221 */ /* 0x008fe20000000000 */
[----:B0-----:R-:W-:-:S04]  /*07b0*/  IMAD.WIDE.U32 R2, R2, 0x4, R10 ;  /* 0x0000000402027825 */ /* 0x001fc800078e000a */
[----:B--2---:R-:W-:-:S13]  /*07c0*/  FSETP.GEU.AND P0, PT, |R12|, 1.175494350822287508e-38, PT ;  /* 0x008000000c00780b */ /* 0x004fda0003f0e200 */
[----:B------:R-:W-:-:S04]  /*07d0*/  @!P0 FMUL R12, R12, 16777216 ;  /* 0x4b8000000c0c8820 */ /* 0x000fc80000400000 */
[----:B------:R-:W0:Y:S02]  /*07e0*/  MUFU.LG2 R0, R12 ;  /* 0x0000000c00007308 */ /* 0x000e240000000c00 */
[----:B0-----:R-:W-:-:S04]  /*07f0*/  @!P0 FADD R0, R0, -24 ;  /* 0xc1c0000000008421 */ /* 0x001fc80000000000 */
[----:B-1----:R-:W-:-:S05]  /*0800*/  FMUL R5, R0, -0.69314718246459960938 ;  /* 0xbf31721800057820 */ /* 0x002fca0000400000 */
[----:B------:R-:W-:Y:S01]  /*0810*/  STG.E desc[UR6][R2.64], R5 ;  /* 0x0000000502007986 */ /* 0x000fe2000c101906 */
[----:B------:R-:W-:Y:S05]  /*0820*/  EXIT ;  /* 0x000000000000794d */ /* 0x000fea0003800000 */
.L_x_2:
[----:B------:R-:W-:Y:S02]  /*0830*/  HFMA2 R25, -RZ, RZ, 0, 5.9604644775390625e-08 ;  /* 0x00000001ff197431 */ /* 0x000fe400000001ff */
[----:B------:R-:W-:Y:S02]  /*0840*/  IMAD.MOV.U32 R24, RZ, RZ, R17 ;  /* 0x000000ffff187224 */ /* 0x000fe400078e0011 */
[----:B------:R-:W-:Y:S02]  /*0850*/  IMAD.MOV.U32 R26, RZ, RZ, RZ ;  /* 0x000000ffff1a7224 */ /* 0x000fe400078e00ff */
[----:B------:R-:W-:-:S07]  /*0860*/  IMAD.MOV.U32 R23, RZ, RZ, -0x1 ;  /* 0xffffffffff177424 */ /* 0x000fce00078e00ff */
[----:B------:R-:W-:Y:S05]  /*0870*/  WARPSYNC.COLLECTIVE R23, `(.L_x_5) ;  /* 0x0000000017087348 */ /* 0x000fea0003c00000 */
[----:B------:R0:W1:Y:S02]  /*0880*/  SHFL.UP P0, R22, R24, R25, R26 ;  /* 0x0400001918167389 */ /* 0x000064000000001a */
[----:B01----:R-:W-:Y:S05]  /*0890*/  ENDCOLLECTIVE ;  /* 0x000000000000791b */ /* 0x003fea0003800000 */
.L_x_5:
[----:B------:R-:W-:Y:S01]  /*08a0*/  IMAD.MOV.U32 R25, RZ, RZ, 0x2 ;  /* 0x00000002ff197424 */ /* 0x000fe200078e00ff */
[----:B------:R-:W-:-:S05]  /*08b0*/  MOV R18, R22 ;  /* 0x0000001600127202 */ /* 0x000fca0000000f00 */
[----:B------:R-:W-:-:S04]  /*08c0*/  @P0 FADD R18, R17, R18 ;  /* 0x0000001211120221 */ /* 0x000fc80000000000 */
[----:B------:R-:W-:-:S07]  /*08d0*/  IMAD.MOV.U32 R24, RZ, RZ, R18 ;  /* 0x000000ffff187224 */ /* 0x000fce00078e0012 */
[----:B------:R-:W-:Y:S05]  /*08e0*/  WARPSYNC.COLLECTIVE R23, `(.L_x_6) ;  /* 0x0000000017087348 */ /* 0x000fea0003c00000 */
[----:B------:R0:W1:Y:S02]  /*08f0*/  SHFL.UP P0, R22, R24, R25, R26 ;  /* 0x0400001918167389 */ /* 0x000064000000001a */
[----:B01----:R-:W-:Y:S05]  /*0900*/  ENDCOLLECTIVE ;  /* 0x000000000000791b */ /* 0x003fea0003800000 */
.L_x_6:
[----:B------:R-:W-:Y:S01]  /*0910*/  IMAD.MOV.U32 R25, RZ, RZ, 0x4 ;  /* 0x00000004ff197424 */ /* 0x000fe200078e00ff */
[----:B------:R-:W-:-:S05]  /*0920*/  MOV R19, R22 ;  /* 0x0000001600137202 */ /* 0x000fca0000000f00 */
[----:B------:R-:W-:-:S04]  /*0930*/  @P0 FADD R19, R18, R19 ;  /* 0x0000001312130221 */ /* 0x000fc80000000000 */
[----:B------:R-:W-:-:S07]  /*0940*/  IMAD.MOV.U32 R24, RZ, RZ, R19 ;  /* 0x000000ffff187224 */ /* 0x000fce00078e0013 */
[----:B------:R-:W-:Y:S05]  /*0950*/  WARPSYNC.COLLECTIVE R23, `(.L_x_7) ;  /* 0x0000000017087348 */ /* 0x000fea0003c00000 */
[----:B------:R0:W1:Y:S02]  /*0960*/  SHFL.UP P0, R22, R24, R25, R26 ;  /* 0x0400001918167389 */ /* 0x000064000000001a */
[----:B01----:R-:W-:Y:S05]  /*0970*/  ENDCOLLECTIVE ;  /* 0x000000000000791b */ /* 0x003fea0003800000 */
.L_x_7:
[----:B------:R-:W-:Y:S01]  /*0980*/  IMAD.MOV.U32 R25, RZ, RZ, 0x8 ;  /* 0x00000008ff197424 */ /* 0x000fe200078e00ff */
[----:B------:R-:W-:-:S05]  /*0990*/  MOV R20, R22 ;  /* 0x0000001600147202 */ /* 0x000fca0000000f00 */
[----:B------:R-:W-:-:S04]  /*09a0*/  @P0 FADD R20, R19, R20 ;  /* 0x0000001413140221 */ /* 0x000fc80000000000 */
[----:B------:R-:W-:-:S07]  /*09b0*/  IMAD.MOV.U32 R24, RZ, RZ, R20 ;  /* 0x000000ffff187224 */ /* 0x000fce00078e0014 */
[----:B------:R-:W-:Y:S05]  /*09c0*/  WARPSYNC.COLLECTIVE R23, `(.L_x_8) ;  /* 0x0000000017087348 */ /* 0x000fea0003c00000 */
[----:B------:R0:W1:Y:S02]  /*09d0*/  SHFL.UP P0, R22, R24, R25, R26 ;  /* 0x0400001918167389 */ /* 0x000064000000001a */
[----:B01----:R-:W-:Y:S05]  /*09e0*/  ENDCOLLECTIVE ;  /* 0x000000000000791b */ /* 0x003fea0003800000 */
.L_x_8:
[----:B------:R-:W-:Y:S01]  /*09f0*/  IMAD.MOV.U32 R25, RZ, RZ, 0x10 ;  /* 0x00000010ff197424 */ /* 0x000fe200078e00ff */
[----:B------:R-:W-:-:S05]  /*0a00*/  MOV R21, R22 ;  /* 0x0000001600157202 */ /* 0x000fca0000000f00 */
[----:B------:R-:W-:-:S04]  /*0a10*/  @P0 FADD R21, R20, R21 ;  /* 0x0000001514150221 */ /* 0x000fc80000000000 */
[----:B------:R-:W-:-:S07]  /*0a20*/  IMAD.MOV.U32 R24, RZ, RZ, R21 ;  /* 0x000000ffff187224 */ /* 0x000fce00078e0015 */
[----:B------:R-:W-:Y:S05]  /*0a30*/  WARPSYNC.COLLECTIVE R23, `(.L_x_9) ;  /* 0x0000000017087348 */ /* 0x000fea0003c00000 */
[----:B------:R0:W1:Y:S02]  /*0a40*/  SHFL.UP P0, R22, R24, R25, R26 ;  /* 0x0400001918167389 */ /* 0x000064000000001a */
[----:B01----:R-:W-:Y:S05]  /*0a50*/  ENDCOLLECTIVE ;  /* 0x000000000000791b */ /* 0x003fea0003800000 */
.L_x_9:
[----:B------:R-:W-:Y:S02]  /*0a60*/  IMAD.MOV.U32 R25, RZ, RZ, 0x1 ;  /* 0x00000001ff197424 */ /* 0x000fe400078e00ff */
[----:B------:R-:W-:-:S05]  /*0a70*/  @P0 FADD R22, R21, R22 ;  /* 0x0000001615160221 */ /* 0x000fca0000000000 */
[----:B------:R-:W-:-:S07]  /*0a80*/  MOV R24, R22 ;  /* 0x0000001600187202 */ /* 0x000fce0000000f00 */
[----:B------:R-:W-:Y:S05]  /*0a90*/  WARPSYNC.COLLECTIVE R23, `(.L_x_10) ;  /* 0x0000000017087348 */ /* 0x000fea0003c00000 */
[----:B------:R0:W1:Y:S02]  /*0aa0*/  SHFL.UP P0, R22, R24, R25, R26 ;  /* 0x0400001918167389 */ /* 0x000064000000001a */
[----:B01----:R-:W-:Y:S05]  /*0ab0*/  ENDCOLLECTIVE ;  /* 0x000000000000791b */ /* 0x003fea0003800000 */
.L_x_10:
[----:B------:R-:W-:Y:S05]  /*0ac0*/  BRA `(.L_x_11) ;  /* 0xfffffff800007947 */ /* 0x000fea000383ffff */
        .weak           $__internal_0_$__cuda_sm3x_div_rn_noftz_f32_slowpath
        .type           $__internal_0_$__cuda_sm3x_div_rn_noftz_f32_slowpath,@function
        .size           $__internal_0_$__cuda_sm3x_div_rn_noftz_f32_slowpath,(.L_x_24 - $__internal_0_$__cuda_sm3x_div_rn_noftz_f32_slowpath)
$__internal_0_$__cuda_sm3x_div_rn_noftz_f32_slowpath:
[----:B------:R-:W-:Y:S01]  /*0ad0*/  SHF.R.U32.HI R12, RZ, 0x17, R3 ;  /* 0x00000017ff0c7819 */ /* 0x000fe20000011603 */
[----:B------:R-:W-:Y:S01]  /*0ae0*/  BSSY.RECONVERGENT B1, `(.L_x_12) ;  /* 0x0000064000017945 */ /* 0x000fe20003800200 */
[--C-:B------:R-:W-:Y:S01]  /*0af0*/  SHF.R.U32.HI R11, RZ, 0x17, R0.reuse ;  /* 0x00000017ff0b7819 */ /* 0x100fe20000011600 */
[----:B------:R-:W-:Y:S01]  /*0b00*/  IMAD.MOV.U32 R14, RZ, RZ, R0 ;  /* 0x000000ffff0e7224 */ /* 0x000fe200078e0000 */
[----:B------:R-:W-:Y:S02]  /*0b10*/  LOP3.LUT R12, R12, 0xff, RZ, 0xc0, !PT ;  /* 0x000000ff0c0c7812 */ /* 0x000fe400078ec0ff */
[----:B------:R-:W-:Y:S02]  /*0b20*/  LOP3.LUT R13, R11, 0xff, RZ, 0xc0, !PT ;  /* 0x000000ff0b0d7812 */ /* 0x000fe400078ec0ff */
[----:B------:R-:W-:Y:S01]  /*0b30*/  MOV R15, R3 ;  /* 0x00000003000f7202 */ /* 0x000fe20000000f00 */
[----:B------:R-:W-:Y:S01]  /*0b40*/  VIADD R17, R12, 0xffffffff ;  /* 0xffffffff0c117836 */ /* 0x000fe20000000000 */
[----:B------:R-:W-:-:S04]  /*0b50*/  IADD3 R16, PT, PT, R13, -0x1, RZ ;  /* 0xffffffff0d107810 */ /* 0x000fc80007ffe0ff */
[----:B------:R-:W-:-:S04]  /*0b60*/  ISETP.GT.U32.AND P0, PT, R17, 0xfd, PT ;  /* 0x000000fd1100780c */ /* 0x000fc80003f04070 */
[----:B------:R-:W-:-:S13]  /*0b70*/  ISETP.GT.U32.OR P0, PT, R16, 0xfd, P0 ;  /* 0x000000fd1000780c */ /* 0x000fda0000704470 */
[----:B------:R-:W-:Y:S01]  /*0b80*/  @!P0 IMAD.MOV.U32 R11, RZ, RZ, RZ ;  /* 0x000000ffff0b8224 */ /* 0x000fe200078e00ff */
[----:B------:R-:W-:Y:S06]  /*0b90*/  @!P0 BRA `(.L_x_13) ;  /* 0x00000000005c8947 */ /* 0x000fec0003800000 */
[----:B------:R-:W-:Y:S02]  /*0ba0*/  FSETP.GTU.FTZ.AND P0, PT, |R0|, +INF , PT ;  /* 0x7f8000000000780b */ /* 0x000fe40003f1c200 */
[----:B------:R-:W-:-:S04]  /*0bb0*/  FSETP.GTU.FTZ.AND P1, PT, |R3|, +INF , PT ;  /* 0x7f8000000300780b */ /* 0x000fc80003f3c200 */
[----:B------:R-:W-:-:S13]  /*0bc0*/  PLOP3.LUT P0, PT, P0, P1, PT, 0xf8, 0x8f ;  /* 0x00000000008f781c */ /* 0x000fda0000703f70 */
[----:B------:R-:W-:Y:S05]  /*0bd0*/  @P0 BRA `(.L_x_14) ;  /* 0x00000004004c0947 */ /* 0x000fea0003800000 */
[----:B------:R-:W-:-:S13]  /*0be0*/  LOP3.LUT P0, RZ, R15, 0x7fffffff, R14, 0xc8, !PT ;  /* 0x7fffffff0fff7812 */ /* 0x000fda000780c80e */
[----:B------:R-:W-:Y:S05]  /*0bf0*/  @!P0 BRA `(.L_x_15) ;  /* 0x00000004003c8947 */ /* 0x000fea0003800000 */
[C---:B------:R-:W-:Y:S02]  /*0c00*/  FSETP.NEU.FTZ.AND P2, PT, |R0|.reuse, +INF , PT ;  /* 0x7f8000000000780b */ /* 0x040fe40003f5d200 */
[----:B------:R-:W-:Y:S02]  /*0c10*/  FSETP.NEU.FTZ.AND P1, PT, |R3|, +INF , PT ;  /* 0x7f8000000300780b */ /* 0x000fe40003f3d200 */
[----:B------:R-:W-:-:S11]  /*0c20*/  FSETP.NEU.FTZ.AND P0, PT, |R0|, +INF , PT ;  /* 0x7f8000000000780b */ /* 0x000fd60003f1d200 */
[----:B------:R-:W-:Y:S05]  /*0c30*/  @!P1 BRA !P2, `(.L_x_15) ;  /* 0x00000004002c9947 */ /* 0x000fea0005000000 */
[----:B------:R-:W-:-:S04]  /*0c40*/  LOP3.LUT P2, RZ, R14, 0x7fffffff, RZ, 0xc0, !PT ;  /* 0x7fffffff0eff7812 */ /* 0x000fc8000784c0ff */
[----:B------:R-:W-:-:S13]  /*0c50*/  PLOP3.LUT P1, PT, P1, P2, PT, 0x2f, 0xf2 ;  /* 0x0000000000f2781c */ /* 0x000fda0000f24577 */
[----:B------:R-:W-:Y:S05]  /*0c60*/  @P1 BRA `(.L_x_16) ;  /* 0x0000000400181947 */ /* 0x000fea0003800000 */
[----:B------:R-:W-:-:S04]  /*0c70*/  LOP3.LUT P1, RZ, R15, 0x7fffffff, RZ, 0xc0, !PT ;  /* 0x7fffffff0fff7812 */ /* 0x000fc8000782c0ff */
[----:B------:R-:W-:-:S13]  /*0c80*/  PLOP3.LUT P0, PT, P0, P1, PT, 0x2f, 0xf2 ;  /* 0x0000000000f2781c */ /* 0x000fda0000702577 */
[----:B------:R-:W-:Y:S05]  /*0c90*/  @P0 BRA `(.L_x_17) ;  /* 0x0000000400000947 */ /* 0x000fea0003800000 */
[----:B------:R-:W-:Y:S02]  /*0ca0*/  ISETP.GE.AND P0, PT, R16, RZ, PT ;  /* 0x000000ff1000720c */ /* 0x000fe40003f06270 */
[----:B------:R-:W-:-:S11]  /*0cb0*/  ISETP.GE.AND P1, PT, R17, RZ, PT ;  /* 0x000000ff1100720c */ /* 0x000fd60003f26270 */
[----:B------:R-:W-:Y:S01]  /*0cc0*/  @P0 MOV R11, RZ ;  /* 0x000000ff000b0202 */ /* 0x000fe20000000f00 */
[----:B------:R-:W-:Y:S02]  /*0cd0*/  @!P0 IMAD.MOV.U32 R11, RZ, RZ, -0x40 ;  /* 0xffffffc0ff0b8424 */ /* 0x000fe400078e00ff */
[----:B------:R-:W-:Y:S01]  /*0ce0*/  @!P0 FFMA R14, R0, 1.84467440737095516160e+19, RZ ;  /* 0x5f800000000e8823 */ /* 0x000fe200000000ff */
[----:B------:R-:W-:Y:S02]  /*0cf0*/  @!P1 FFMA R15, R3, 1.84467440737095516160e+19, RZ ;  /* 0x5f800000030f9823 */ /* 0x000fe400000000ff */
[----:B------:R-:W-:-:S07]  /*0d00*/  @!P1 IADD3 R11, PT, PT, R11, 0x40, RZ ;  /* 0x000000400b0b9810 */ /* 0x000fce0007ffe0ff */
.L_x_13:
[----:B------:R-:W-:Y:S01]  /*0d10*/  LEA R0, R12, 0xc0800000, 0x17 ;  /* 0xc08000000c007811 */ /* 0x000fe200078eb8ff */
[----:B------:R-:W-:Y:S01]  /*0d20*/  BSSY.RECONVERGENT B2, `(.L_x_18) ;  /* 0x0000036000027945 */ /* 0x000fe20003800200 */
[----:B------:R-:W-:-:S03]  /*0d30*/  IADD3 R13, PT, PT, R13, -0x7f, RZ ;  /* 0xffffff810d0d7810 */ /* 0x000fc60007ffe0ff */
[----:B------:R-:W-:Y:S01]  /*0d40*/  IMAD.IADD R15, R15, 0x1, -R0 ;  /* 0x000000010f0f7824 */ /* 0x000fe200078e0a00 */
[C---:B------:R-:W-:Y:S01]  /*0d50*/  IADD3 R12, PT, PT, R13.reuse, 0x7f, -R12 ;  /* 0x0000007f0d0c7810 */ /* 0x040fe20007ffe80c */
[----:B------:R-:W-:Y:S02]  /*0d60*/  IMAD R0, R13, -0x800000, R14 ;  /* 0xff8000000d007824 */ /* 0x000fe400078e020e */
[----:B------:R-:W0:Y:S01]  /*0d70*/  MUFU.RCP R3, R15 ;  /* 0x0000000f00037308 */ /* 0x000e220000001000 */
[----:B------:R-:W-:Y:S01]  /*0d80*/  FADD.FTZ R17, -R15, -RZ ;  /* 0x800000ff0f117221 */ /* 0x000fe20000010100 */
[----:B------:R-:W-:-:S03]  /*0d90*/  IMAD.IADD R12, R12, 0x1, R11 ;  /* 0x000000010c0c7824 */ /* 0x000fc600078e020b */
[----:B0-----:R-:W-:-:S04]  /*0da0*/  FFMA R16, R3, R17, 1 ;  /* 0x3f80000003107423 */ /* 0x001fc80000000011 */
[----:B------:R-:W-:-:S04]  /*0db0*/  FFMA R16, R3, R16, R3 ;  /* 0x0000001003107223 */ /* 0x000fc80000000003 */
[----:B------:R-:W-:-:S04]  /*0dc0*/  FFMA R3, R0, R16, RZ ;  /* 0x0000001000037223 */ /* 0x000fc800000000ff */
[----:B------:R-:W-:-:S04]  /*0dd0*/  FFMA R14, R17, R3, R0 ;  /* 0x00000003110e7223 */ /* 0x000fc80000000000 */
[----:B------:R-:W-:-:S04]  /*0de0*/  FFMA R19, R16, R14, R3 ;  /* 0x0000000e10137223 */ /* 0x000fc80000000003 */
[----:B------:R-:W-:-:S04]  /*0df0*/  FFMA R14, R17, R19, R0 ;  /* 0x00000013110e7223 */ /* 0x000fc80000000000 */
[----:B------:R-:W-:-:S05]  /*0e00*/  FFMA R0, R16, R14, R19 ;  /* 0x0000000e10007223 */ /* 0x000fca0000000013 */
[----:B------:R-:W-:-:S04]  /*0e10*/  SHF.R.U32.HI R3, RZ, 0x17, R0 ;  /* 0x00000017ff037819 */ /* 0x000fc80000011600 */
[----:B------:R-:W-:-:S04]  /*0e20*/  LOP3.LUT R3, R3, 0xff, RZ, 0xc0, !PT ;  /* 0x000000ff03037812 */ /* 0x000fc800078ec0ff */
[----:B------:R-:W-:-:S05]  /*0e30*/  IADD3 R13, PT, PT, R3, R12, RZ ;  /* 0x0000000c030d7210 */ /* 0x000fca0007ffe0ff */
[----:B------:R-:W-:-:S05]  /*0e40*/  VIADD R3, R13, 0xffffffff ;  /* 0xffffffff0d037836 */ /* 0x000fca0000000000 */
[----:B------:R-:W-:-:S13]  /*0e50*/  ISETP.GE.U32.AND P0, PT, R3, 0xfe, PT ;  /* 0x000000fe0300780c */ /* 0x000fda0003f06070 */
[----:B------:R-:W-:Y:S05]  /*0e60*/  @!P0 BRA `(.L_x_19) ;  /* 0x0000000000808947 */ /* 0x000fea0003800000 */
[----:B------:R-:W-:-:S13]  /*0e70*/  ISETP.GT.AND P0, PT, R13, 0xfe, PT ;  /* 0x000000fe0d00780c */ /* 0x000fda0003f04270 */
[----:B------:R-:W-:Y:S05]  /*0e80*/  @P0 BRA `(.L_x_20) ;  /* 0x00000000006c0947 */ /* 0x000fea0003800000 */
[----:B------:R-:W-:-:S13]  /*0e90*/  ISETP.GE.AND P0, PT, R13, 0x1, PT ;  /* 0x000000010d00780c */ /* 0x000fda0003f06270 */
[----:B------:R-:W-:Y:S05]  /*0ea0*/  @P0 BRA `(.L_x_21) ;  /* 0x0000000000740947 */ /* 0x000fea0003800000 */
[----:B------:R-:W-:Y:S02]  /*0eb0*/  ISETP.GE.AND P0, PT, R13, -0x18, PT ;  /* 0xffffffe80d00780c */ /* 0x000fe40003f06270 */
[----:B------:R-:W-:-:S11]  /*0ec0*/  LOP3.LUT R0, R0, 0x80000000, RZ, 0xc0, !PT ;  /* 0x8000000000007812 */ /* 0x000fd600078ec0ff */
[----:B------:R-:W-:Y:S05]  /*0ed0*/  @!P0 BRA `(.L_x_21) ;  /* 0x0000000000688947 */ /* 0x000fea0003800000 */
[CCC-:B------:R-:W-:Y:S01]  /*0ee0*/  FFMA.RZ R3, R16.reuse, R14.reuse, R19.reuse ;  /* 0x0000000e10037223 */ /* 0x1c0fe2000000c013 */
[CCC-:B------:R-:W-:Y:S01]  /*0ef0*/  FFMA.RM R12, R16.reuse, R14.reuse, R19.reuse ;  /* 0x0000000e100c7223 */ /* 0x1c0fe20000004013 */
[C---:B------:R-:W-:Y:S02]  /*0f00*/  ISETP.NE.AND P2, PT, R13.reuse, RZ, PT ;  /* 0x000000ff0d00720c */ /* 0x040fe40003f45270 */
[----:B------:R-:W-:Y:S02]  /*0f10*/  ISETP.NE.AND P1, PT, R13, RZ, PT ;  /* 0x000000ff0d00720c */ /* 0x000fe40003f25270 */
[----:B------:R-:W-:Y:S01]  /*0f20*/  LOP3.LUT R11, R3, 0x7fffff, RZ, 0xc0, !PT ;  /* 0x007fffff030b7812 */ /* 0x000fe200078ec0ff */
[----:B------:R-:W-:Y:S01]  /*0f30*/  FFMA.RP R3, R16, R14, R19 ;  /* 0x0000000e10037223 */ /* 0x000fe20000008013 */
[----:B------:R-:W-:Y:S01]  /*0f40*/  IADD3 R14, PT, PT, R13, 0x20, RZ ;  /* 0x000000200d0e7810 */ /* 0x000fe20007ffe0ff */
[----:B------:R-:W-:Y:S01]  /*0f50*/  IMAD.MOV R13, RZ, RZ, -R13 ;  /* 0x000000ffff0d7224 */ /* 0x000fe200078e0a0d */
[----:B------:R-:W-:-:S02]  /*0f60*/  LOP3.LUT R11, R11, 0x800000, RZ, 0xfc, !PT ;  /* 0x008000000b0b7812 */ /* 0x000fc400078efcff */
[----:B------:R-:W-:Y:S02]  /*0f70*/  FSETP.NEU.FTZ.AND P0, PT, R3, R12, PT ;  /* 0x0000000c0300720b */ /* 0x000fe40003f1d000 */
[----:B------:R-:W-:Y:S02]  /*0f80*/  SHF.L.U32 R14, R11, R14, RZ ;  /* 0x0000000e0b0e7219 */ /* 0x000fe400000006ff */
[----:B------:R-:W-:Y:S02]  /*0f90*/  SEL R12, R13, RZ, P2 ;  /* 0x000000ff0d0c7207 */ /* 0x000fe40001000000 */
[----:B------:R-:W-:Y:S02]  /*0fa0*/  ISETP.NE.AND P1, PT, R14, RZ, P1 ;  /* 0x000000ff0e00720c */ /* 0x000fe40000f25270 */
[----:B------:R-:W-:Y:S02]  /*0fb0*/  SHF.R.U32.HI R12, RZ, R12, R11 ;  /* 0x0000000cff0c7219 */ /* 0x000fe4000001160b */
[----:B------:R-:W-:-:S02]  /*0fc0*/  PLOP3.LUT P0, PT, P0, P1, PT, 0xf8, 0x8f ;  /* 0x00000000008f781c */ /* 0x000fc40000703f70 */
[----:B------:R-:W-:Y:S02]  /*0fd0*/  SHF.R.U32.HI R14, RZ, 0x1, R12 ;  /* 0x00000001ff0e7819 */ /* 0x000fe4000001160c */
[----:B------:R-:W-:-:S04]  /*0fe0*/  SEL R3, RZ, 0x1, !P0 ;  /* 0x00000001ff037807 */ /* 0x000fc80004000000 */
[----:B------:R-:W-:-:S04]  /*0ff0*/  LOP3.LUT R3, R3, 0x1, R14, 0xf8, !PT ;  /* 0x0000000103037812 */ /* 0x000fc800078ef80e */
[----:B------:R-:W-:-:S04]  /*1000*/  LOP3.LUT R3, R3, R12, RZ, 0xc0, !PT ;  /* 0x0000000c03037212 */ /* 0x000fc800078ec0ff */
[----:B------:R-:W-:-:S04]  /*1010*/  IADD3 R3, PT, PT, R14, R3, RZ ;  /* 0x000000030e037210 */ /* 0x000fc80007ffe0ff */
[----:B------:R-:W-:Y:S01]  /*1020*/  LOP3.LUT R0, R3, R0, RZ, 0xfc, !PT ;  /* 0x0000000003007212 */ /* 0x000fe200078efcff */
[----:B------:R-:W-:Y:S06]  /*1030*/  BRA `(.L_x_21) ;  /* 0x0000000000107947 */ /* 0x000fec0003800000 */
.L_x_20:
[----:B------:R-:W-:-:S04]  /*1040*/  LOP3.LUT R0, R0, 0x80000000, RZ, 0xc0, !PT ;  /* 0x8000000000007812 */ /* 0x000fc800078ec0ff */
[----:B------:R-:W-:Y:S01]  /*1050*/  LOP3.LUT R0, R0, 0x7f800000, RZ, 0xfc, !PT ;  /* 0x7f80000000007812 */ /* 0x000fe200078efcff */
[----:B------:R-:W-:Y:S06]  /*1060*/  BRA `(.L_x_21) ;  /* 0x0000000000047947 */ /* 0x000fec0003800000 */
.L_x_19:
[----:B------:R-:W-:-:S07]  /*1070*/  IMAD R0, R12, 0x800000, R0 ;  /* 0x008000000c007824 */ /* 0x000fce00078e0200 */
.L_x_21:
[----:B------:R-:W-:Y:S05]  /*1080*/  BSYNC.RECONVERGENT B2 ;  /* 0x0000000000027941 */ /* 0x000fea0003800200 */
.L_x_18:
[----:B------:R-:W-:Y:S05]  /*1090*/  BRA `(.L_x_22) ;  /* 0x0000000000207947 */ /* 0x000fea0003800000 */
.L_x_17:
[----:B------:R-:W-:-:S04]  /*10a0*/  LOP3.LUT R0, R15, 0x80000000, R14, 0x48, !PT ;  /* 0x800000000f007812 */ /* 0x000fc800078e480e */
[----:B------:R-:W-:Y:S01]  /*10b0*/  LOP3.LUT R0, R0, 0x7f800000, RZ, 0xfc, !PT ;  /* 0x7f80000000007812 */ /* 0x000fe200078efcff */
[----:B------:R-:W-:Y:S06]  /*10c0*/  BRA `(.L_x_22) ;  /* 0x0000000000147947 */ /* 0x000fec0003800000 */
.L_x_16:
[----:B------:R-:W-:Y:S01]  /*10d0*/  LOP3.LUT R0, R15, 0x80000000, R14, 0x48, !PT ;  /* 0x800000000f007812 */ /* 0x000fe200078e480e */
[----:B------:R-:W-:Y:S06]  /*10e0*/  BRA `(.L_x_22) ;  /* 0x00000000000c7947 */ /* 0x000fec0003800000 */
.L_x_15:
[----:B------:R-:W0:Y:S01]  /*10f0*/  MUFU.RSQ R0, -QNAN ;  /* 0xffc0000000007908 */ /* 0x000e220000001400 */
[----:B------:R-:W-:Y:S05]  /*1100*/  BRA `(.L_x_22) ;  /* 0x0000000000047947 */ /* 0x000fea0003800000 */
.L_x_14:
[----:B------:R-:W-:-:S07]  /*1110*/  FADD.FTZ R0, R0, R3 ;  /* 0x0000000300007221 */ /* 0x000fce0000010000 */
.L_x_22:
[----:B------:R-:W-:Y:S05]  /*1120*/  BSYNC.RECONVERGENT B1 ;  /* 0x0000000000017941 */ /* 0x000fea0003800200 */
.L_x_12:
[----:B------:R-:W-:-:S04]  /*1130*/  HFMA2 R11, -RZ, RZ, 0, 0 ;  /* 0x00000000ff0b7431 */ /* 0x000fc800000001ff */
[----:B0-----:R-:W-:Y:S05]  /*1140*/  RET.REL.NODEC R10 `(_Z15distribution192PfS_PiS_S0_) ;  /* 0xffffffec0aac7950 */ /* 0x001fea0003c3ffff */
.L_x_23:
        /* <DEDUP_REMOVED lines=11> */
.L_x_24:


//--------------------- .nv.shared.reserved.0     --------------------------
	.section	.nv.shared.reserved.0,"aw",@nobits
	.weak		__nv_reservedSMEM_offset_0_alias
	.size		__nv_reservedSMEM_offset_0_alias, 0, 64
	.other		__nv_reservedSMEM_offset_0_alias,@"STO_CUDA_RESERVED_SHARED STV_DEFAULT"
__nv_reservedSMEM_offset_0_alias:
	.zero		0
	.zero		64


//--------------------- .nv.global                --------------------------
	.section	.nv.global,"aw",@nobits
.nv.global:
	.type		_ZN34_INTERNAL_f1d7c768_4_k_cu_561a875a6thrust24THRUST_300001_SM_1000_NS12placeholders2_5E,@object
	.size		_ZN34_INTERNAL_f1d7c768_4_k_cu_561a875a6thrust24THRUST_300001_SM_1000_NS12placeholders2_5E,(_ZN34_INTERNAL_f1d7c768_4_k_cu_561a875a4cuda3std3__45__cpo6cbeginE - _ZN34_INTERNAL_f1d7c768_4_k_cu_561a875a6thrust24THRUST_300001_SM_1000_NS12placeholders2_5E)
_ZN34_INTERNAL_f1d7c768_4_k_cu_561a875a6thrust24THRUST_300001_SM_1000_NS12placeholders2_5E:
	.zero		1
	.type		_ZN34_INTERNAL_f1d7c768_4_k_cu_561a875a4cuda3std3__45__cpo6cbeginE,@object
	.size		_ZN34_INTERNAL_f1d7c768_4_k_cu_561a875a4cuda3std3__45__cpo6cbeginE,(_ZN34_INTERNAL_f1d7c768_4_k_cu_561a875a4cuda3std6ranges3__45__cpo6cbeginE - _ZN34_INTERNAL_f1d7c768_4_k_cu_561a875a4cuda3std3__45__cpo6cbeginE)
_ZN34_INTERNAL_f1d7c768_4_k_cu_561a875a4cuda3std3__45__cpo6cbeginE:
	.zero		1
	.type		_ZN34_INTERNAL_f1d7c768_4_k_cu_561a875a4cuda3std6ranges3__45__cpo6cbeginE,@object
	.size		_ZN34_INTERNAL_f1d7c768_4_k_cu_561a875a4cuda3std6ranges3__45__cpo6cbeginE,(_ZN34_INTERNAL_f1d7c768_4_k_cu_561a875a4cuda3std3__48in_placeE - _ZN34_INTERNAL_f1d7c768_4_k_cu_561a875a4cuda3std6ranges3__45__cpo6cbeginE)
_ZN34_INTERNAL_f1d7c768_4_k_cu_561a875a4cuda3std6ranges3__45__cpo6cbeginE:
	.zero		1
	.type		_ZN34_INTERNAL_f1d7c768_4_k_cu_561a875a4cuda3std3__48in_placeE,@object
	.size		_ZN34_INTERNAL_f1d7c768_4_k_cu_561a875a4cuda3std3__48in_placeE,(_ZN34_INTERNAL_f1d7c768_4_k_cu_561a875a4cuda3std6ranges3__45__cpo4sizeE - _ZN34_INTERNAL_f1d7c768_4_k_cu_561a875a4cuda3std3__48in_placeE)
_ZN34_INTERNAL_f1d7c768_4_k_cu_561a875a4cuda3std3__48in_placeE:
	.zero		1
	.type		_ZN34_INTERNAL_f1d7c768_4_k_cu_561a875a4cuda3std6ranges3__45__cpo4sizeE,@object
	.size		_ZN34_INTERNAL_f1d7c768_4_k_cu_561a875a4cuda3std6ranges3__45__cpo4sizeE,(_ZN34_INTERNAL_f1d7c768_4_k_cu_561a875a6thrust24THRUST_300001_SM_1000_NS12placeholders2_9E - _ZN34_INTERNAL_f1d7c768_4_k_cu_561a875a4cuda3std6ranges3__45__cpo4sizeE)
_ZN34_INTERNAL_f1d7c768_4_k_cu_561a875a4cuda3std6ranges3__45__cpo4sizeE:
	.zero		1
	.type		_ZN34_INTERNAL_f1d7c768_4_k_cu_561a875a6thrust24THRUST_300001_SM_1000_NS12placeholders2_9E,@object
	.size		_ZN34_INTERNAL_f1d7c768_4_k_cu_561a875a6thrust24THRUST_300001_SM_1000_NS12placeholders2_9E,(_ZN34_INTERNAL_f1d7c768_4_k_cu_561a875a4cuda3std3__45__cpo7crbeginE - _ZN34_INTERNAL_f1d7c768_4_k_cu_561a875a6thrust24THRUST_300001_SM_1000_NS12placeholders2_9E)
_ZN34_INTERNAL_f1d7c768_4_k_cu_561a875a6thrust24THRUST_300001_SM_1000_NS12placeholders2_9E:
	.zero		1
	.type		_ZN34_INTERNAL_f1d7c768_4_k_cu_561a875a4cuda3std3__45__cpo7crbeginE,@object
	.size		_ZN34_INTERNAL_f1d7c768_4_k_cu_561a875a4cuda3std3__45__cpo7crbeginE,(_ZN34_INTERNAL_f1d7c768_4_k_cu_561a875a4cuda3std6ranges3__45__cpo4nextE - _ZN34_INTERNAL_f1d7c768_4_k_cu_561a875a4cuda3std3__45__cpo7crbeginE)
_ZN34_INTERNAL_f1d7c768_4_k_cu_561a875a4cuda3std3__45__cpo7crbeginE:
	.zero		1
	.type		_ZN34_INTERNAL_f1d7c768_4_k_cu_561a875a4cuda3std6ranges3__45__cpo4nextE,@object
	.size		_ZN34_INTERNAL_f1d7c768_4_k_cu_561a875a4cuda3std6ranges3__45__cpo4nextE,(_ZN34_INTERNAL_f1d7c768_4_k_cu_561a875a4cuda3std6ranges3__45__cpo4swapE - _ZN34_INTERNAL_f1d7c768_4_k_cu_561a875a4cuda3std6ranges3__45__cpo4nextE)
_ZN34_INTERNAL_f1d7c768_4_k_cu_561a875a4cuda3std6ranges3__45__cpo4nextE:
	.zero		1
	.type		_ZN34_INTERNAL_f1d7c768_4_k_cu_561a875a4cuda3std6ranges3__45__cpo4swapE,@object
	.size		_ZN34_INTERNAL_f1d7c768_4_k_cu_561a875a4cuda3std6ranges3__45__cpo4swapE,(_ZN34_INTERNAL_f1d7c768_4_k_cu_561a875a6thrust24THRUST_300001_SM_1000_NS12placeholders2_1E - _ZN34_INTERNAL_f1d7c768_4_k_cu_561a875a4cuda3std6ranges3__45__cpo4swapE)
_ZN34_INTERNAL_f1d7c768_4_k_cu_561a875a4cuda3std6ranges3__45__cpo4swapE:
	.zero		1
	.type		_ZN34_INTERNAL_f1d7c768_4_k_cu_561a875a6thrust24THRUST_300001_SM_1000_NS12placeholders2_1E,@object
	.size		_ZN34_INTERNAL_f1d7c768_4_k_cu_561a875a6thrust24THRUST_300001_SM_1000_NS12placeholders2_1E,(_ZN34_INTERNAL_f1d7c768_4_k_cu_561a875a6thrust24THRUST_300001_SM_1000_NS12placeholders2_3E - _ZN34_INTERNAL_f1d7c768_4_k_cu_561a875a6thrust24THRUST_300001_SM_1000_NS12placeholders2_1E)
_ZN34_INTERNAL_f1d7c768_4_k_cu_561a875a6thrust24THRUST_300001_SM_1000_NS12placeholders2_1E:
	.zero		1
	.type		_ZN34_INTERNAL_f1d7c768_4_k_cu_561a875a6thrust24THRUST_300001_SM_1000_NS12placeholders2_3E,@object
	.size		_ZN34_INTERNAL_f1d7c768_4_k_cu_561a875a6thrust24THRUST_300001_SM_1000_NS12placeholders2_3E,(_ZN34_INTERNAL_f1d7c768_4_k_cu_561a875a4cuda3std3__45__cpo5beginE - _ZN34_INTERNAL_f1d7c768_4_k_cu_561a875a6thrust24THRUST_300001_SM_1000_NS12placeholders2_3E)
_ZN34_INTERNAL_f1d7c768_4_k_cu_561a875a6thrust24THRUST_300001_SM_1000_NS12placeholders2_3E:
	.zero		1
	.type		_ZN34_INTERNAL_f1d7c768_4_k_cu_561a875a4cuda3std3__45__cpo5beginE,@object
	.size		_ZN34_INTERNAL_f1d7c768_4_k_cu_561a875a4cuda3std3__45__cpo5beginE,(_ZN34_INTERNAL_f1d7c768_4_k_cu_561a875a4cuda3std6ranges3__45__cpo5beginE - _ZN34_INTERNAL_f1d7c768_4_k_cu_561a875a4cuda3std3__45__cpo5beginE)
_ZN34_INTERNAL_f1d7c768_4_k_cu_561a875a4cuda3std3__45__cpo5beginE:
	.zero		1
	.type		_ZN34_INTERNAL_f1d7c768_4_k_cu_561a875a4cuda3std6ranges3__45__cpo5beginE,@object
	.size		_ZN34_INTERNAL_f1d7c768_4_k_cu_561a875a4cuda3std6ranges3__45__cpo5beginE,(_ZN34_INTERNAL_f1d7c768_4_k_cu_561a875a4cuda3std3__436_GLOBAL__N__f1d7c768_4_k_cu_561a875a6ignoreE - _ZN34_INTERNAL_f1d7c768_4_k_cu_561a875a4cuda3std6ranges3__45__cpo5beginE)
_ZN34_INTERNAL_f1d7c768_4_k_cu_561a875a4cuda3std6ranges3__45__cpo5beginE:
	.zero		1
	.type		_ZN34_INTERNAL_f1d7c768_4_k_cu_561a875a4cuda3std3__436_GLOBAL__N__f1d7c768_4_k_cu_561a875a6ignoreE,@object
	.size		_ZN34_INTERNAL_f1d7c768_4_k_cu_561a875a4cuda3std3__436_GLOBAL__N__f1d7c768_4_k_cu_561a875a6ignoreE,(_ZN34_INTERNAL_f1d7c768_4_k_cu_561a875a4cuda3std6ranges3__45__cpo4dataE - _ZN34_INTERNAL_f1d7c768_4_k_cu_561a875a4cuda3std3__436_GLOBAL__N__f1d7c768_4_k_cu_561a875a6ignoreE)
_ZN34_INTERNAL_f1d7c768_4_k_cu_561a875a4cuda3std3__436_GLOBAL__N__f1d7c768_4_k_cu_561a875a6ignoreE:
	.zero		1
	.type		_ZN34_INTERNAL_f1d7c768_4_k_cu_561a875a4cuda3std6ranges3__45__cpo4dataE,@object
	.size		_ZN34_INTERNAL_f1d7c768_4_k_cu_561a875a4cuda3std6ranges3__45__cpo4dataE,(_ZN34_INTERNAL_f1d7c768_4_k_cu_561a875a6thrust24THRUST_300001_SM_1000_NS12placeholders2_7E - _ZN34_INTERNAL_f1d7c768_4_k_cu_561a875a4cuda3std6ranges3__45__cpo4dataE)
_ZN34_INTERNAL_f1d7c768_4_k_cu_561a875a4cuda3std6ranges3__45__cpo4dataE:
	.zero		1
	.type		_ZN34_INTERNAL_f1d7c768_4_k_cu_561a875a6thrust24THRUST_300001_SM_1000_NS12placeholders2_7E,@object
	.size		_ZN34_INTERNAL_f1d7c768_4_k_cu_561a875a6thrust24THRUST_300001_SM_1000_NS12placeholders2_7E,(_ZN34_INTERNAL_f1d7c768_4_k_cu_561a875a4cuda3std3__45__cpo6rbeginE - _ZN34_INTERNAL_f1d7c768_4_k_cu_561a875a6thrust24THRUST_300001_SM_1000_NS12placeholders2_7E)
_ZN34_INTERNAL_f1d7c768_4_k_cu_561a875a6thrust24THRUST_300001_SM_1000_NS12placeholders2_7E:
	.zero		1
	.type		_ZN34_INTERNAL_f1d7c768_4_k_cu_561a875a4cuda3std3__45__cpo6rbeginE,@object
	.size		_ZN34_INTERNAL_f1d7c768_4_k_cu_561a875a4cuda3std3__45__cpo6rbeginE,(_ZN34_INTERNAL_f1d7c768_4_k_cu_561a875a4cuda3std6ranges3__45__cpo7advanceE - _ZN34_INTERNAL_f1d7c768_4_k_cu_561a875a4cuda3std3__45__cpo6rbeginE)
_ZN34_INTERNAL_f1d7c768_4_k_cu_561a875a4cuda3std3__45__cpo6rbeginE:
	.zero		1
	.type		_ZN34_INTERNAL_f1d7c768_4_k_cu_561a875a4cuda3std6ranges3__45__cpo7advanceE,@object
	.size		_ZN34_INTERNAL_f1d7c768_4_k_cu_561a875a4cuda3std6ranges3__45__cpo7advanceE,(_ZN34_INTERNAL_f1d7c768_4_k_cu_561a875a4cuda3std3__47nulloptE - _ZN34_INTERNAL_f1d7c768_4_k_cu_561a875a4cuda3std6ranges3__45__cpo7advanceE)
_ZN34_INTERNAL_f1d7c768_4_k_cu_561a875a4cuda3std6ranges3__45__cpo7advanceE:
	.zero		1
	.type		_ZN34_INTERNAL_f1d7c768_4_k_cu_561a875a4cuda3std3__47nulloptE,@object
	.size		_ZN34_INTERNAL_f1d7c768_4_k_cu_561a875a4cuda3std3__47nulloptE,(_ZN34_INTERNAL_f1d7c768_4_k_cu_561a875a4cuda3std6ranges3__45__cpo8distanceE - _ZN34_INTERNAL_f1d7c768_4_k_cu_561a875a4cuda3std3__47nulloptE)
_ZN34_INTERNAL_f1d7c768_4_k_cu_561a875a4cuda3std3__47nulloptE:
	.zero		1
	.type		_ZN34_INTERNAL_f1d7c768_4_k_cu_561a875a4cuda3std6ranges3__45__cpo8distanceE,@object
	.size		_ZN34_INTERNAL_f1d7c768_4_k_cu_561a875a4cuda3std6ranges3__45__cpo8distanceE,(_ZN34_INTERNAL_f1d7c768_4_k_cu_561a875a6thrust24THRUST_300001_SM_1000_NS12placeholders2_6E - _ZN34_INTERNAL_f1d7c768_4_k_cu_561a875a4cuda3std6ranges3__45__cpo8distanceE)
_ZN34_INTERNAL_f1d7c768_4_k_cu_561a875a4cuda3std6ranges3__45__cpo8distanceE:
	.zero		1
	.type		_ZN34_INTERNAL_f1d7c768_4_k_cu_561a875a6thrust24THRUST_300001_SM_1000_NS12placeholders2_6E,@object
	.size		_ZN34_INTERNAL_f1d7c768_4_k_cu_561a875a6thrust24THRUST_300001_SM_1000_NS12placeholders2_6E,(_ZN34_INTERNAL_f1d7c768_4_k_cu_561a875a4cuda3std3__45__cpo4cendE - _ZN34_INTERNAL_f1d7c768_4_k_cu_561a875a6thrust24THRUST_300001_SM_1000_NS12placeholders2_6E)
_ZN34_INTERNAL_f1d7c768_4_k_cu_561a875a6thrust24THRUST_300001_SM_1000_NS12placeholders2_6E:
	.zero		1
	.type		_ZN34_INTERNAL_f1d7c768_4_k_cu_561a875a4cuda3std3__45__cpo4cendE,@object
	.size		_ZN34_INTERNAL_f1d7c768_4_k_cu_561a875a4cuda3std3__45__cpo4cendE,(_ZN34_INTERNAL_f1d7c768_4_k_cu_561a875a4cuda3std6ranges3__45__cpo4cendE - _ZN34_INTERNAL_f1d7c768_4_k_cu_561a875a4cuda3std3__45__cpo4cendE)
_ZN34_INTERNAL_f1d7c768_4_k_cu_561a875a4cuda3std3__45__cpo4cendE:
	.zero		1
	.type		_ZN34_INTERNAL_f1d7c768_4_k_cu_561a875a4cuda3std6ranges3__45__cpo4cendE,@object
	.size		_ZN34_INTERNAL_f1d7c768_4_k_cu_561a875a4cuda3std6ranges3__45__cpo4cendE,(_ZN34_INTERNAL_f1d7c768_4_k_cu_561a875a4cuda3std3__420unreachable_sentinelE - _ZN34_INTERNAL_f1d7c768_4_k_cu_561a875a4cuda3std6ranges3__45__cpo4cendE)
_ZN34_INTERNAL_f1d7c768_4_k_cu_561a875a4cuda3std6ranges3__45__cpo4cendE:
	.zero		1
	.type		_ZN34_INTERNAL_f1d7c768_4_k_cu_561a875a4cuda3std3__420unreachable_sentinelE,@object
	.size		_ZN34_INTERNAL_f1d7c768_4_k_cu_561a875a4cuda3std3__420unreachable_sentinelE,(_ZN34_INTERNAL_f1d7c768_4_k_cu_561a875a4cuda3std6ranges3__45__cpo5ssizeE - _ZN34_INTERNAL_f1d7c768_4_k_cu_561a875a4cuda3std3__420unreachable_sentinelE)
_ZN34_INTERNAL_f1d7c768_4_k_cu_561a875a4cuda3std3__420unreachable_sentinelE:
	.zero		1
	.type		_ZN34_INTERNAL_f1d7c768_4_k_cu_561a875a4cuda3std6ranges3__45__cpo5ssizeE,@object
	.size		_ZN34_INTERNAL_f1d7c768_4_k_cu_561a875a4cuda3std6ranges3__45__cpo5ssizeE,(_ZN34_INTERNAL_f1d7c768_4_k_cu_561a875a6thrust24THRUST_300001_SM_1000_NS12placeholders3_10E - _ZN34_INTERNAL_f1d7c768_4_k_cu_561a875a4cuda3std6ranges3__45__cpo5ssizeE)
_ZN34_INTERNAL_f1d7c768_4_k_cu_561a875a4cuda3std6ranges3__45__cpo5ssizeE:
	.zero		1
	.type		_ZN34_INTERNAL_f1d7c768_4_k_cu_561a875a6thrust24THRUST_300001_SM_1000_NS12placeholders3_10E,@object
	.size		_ZN34_INTERNAL_f1d7c768_4_k_cu_561a875a6thrust24THRUST_300001_SM_1000_NS12placeholders3_10E,(_ZN34_INTERNAL_f1d7c768_4_k_cu_561a875a4cuda3std3__45__cpo5crendE - _ZN34_INTERNAL_f1d7c768_4_k_cu_561a875a6thrust24THRUST_300001_SM_1000_NS12placeholders3_10E)
_ZN34_INTERNAL_f1d7c768_4_k_cu_561a875a6thrust24THRUST_300001_SM_1000_NS12placeholders3_10E:
	.zero		1
	.type		_ZN34_INTERNAL_f1d7c768_4_k_cu_561a875a4cuda3std3__45__cpo5crendE,@object
	.size		_ZN34_INTERNAL_f1d7c768_4_k_cu_561a875a4cuda3std3__45__cpo5crendE,(_ZN34_INTERNAL_f1d7c768_4_k_cu_561a875a4cuda3std6ranges3__45__cpo4prevE - _ZN34_INTERNAL_f1d7c768_4_k_cu_561a875a4cuda3std3__45__cpo5crendE)
_ZN34_INTERNAL_f1d7c768_4_k_cu_561a875a4cuda3std3__45__cpo5crendE:
	.zero		1
	.type		_ZN34_INTERNAL_f1d7c768_4_k_cu_561a875a4cuda3std6ranges3__45__cpo4prevE,@object
	.size		_ZN34_INTERNAL_f1d7c768_4_k_cu_561a875a4cuda3std6ranges3__45__cpo4prevE,(_ZN34_INTERNAL_f1d7c768_4_k_cu_561a875a4cuda3std6ranges3__45__cpo9iter_moveE - _ZN34_INTERNAL_f1d7c768_4_k_cu_561a875a4cuda3std6ranges3__45__cpo4prevE)
_ZN34_INTERNAL_f1d7c768_4_k_cu_561a875a4cuda3std6ranges3__45__cpo4prevE:
	.zero		1
	.type		_ZN34_INTERNAL_f1d7c768_4_k_cu_561a875a4cuda3std6ranges3__45__cpo9iter_moveE,@object
	.size		_ZN34_INTERNAL_f1d7c768_4_k_cu_561a875a4cuda3std6ranges3__45__cpo9iter_moveE,(_ZN34_INTERNAL_f1d7c768_4_k_cu_561a875a6thrust24THRUST_300001_SM_1000_NS12placeholders2_2E - _ZN34_INTERNAL_f1d7c768_4_k_cu_561a875a4cuda3std6ranges3__45__cpo9iter_moveE)
_ZN34_INTERNAL_f1d7c768_4_k_cu_561a875a4cuda3std6ranges3__45__cpo9iter_moveE:
	.zero		1
	.type		_ZN34_INTERNAL_f1d7c768_4_k_cu_561a875a6thrust24THRUST_300001_SM_1000_NS12placeholders2_2E,@object
	.size		_ZN34_INTERNAL_f1d7c768_4_k_cu_561a875a6thrust24THRUST_300001_SM_1000_NS12placeholders2_2E,(_ZN34_INTERNAL_f1d7c768_4_k_cu_561a875a6thrust24THRUST_300001_SM_1000_NS12placeholders2_4E - _ZN34_INTERNAL_f1d7c768_4_k_cu_561a875a6thrust24THRUST_300001_SM_1000_NS12placeholders2_2E)
_ZN34_INTERNAL_f1d7c768_4_k_cu_561a875a6thrust24THRUST_300001_SM_1000_NS12placeholders2_2E:
	.zero		1
	.type		_ZN34_INTERNAL_f1d7c768_4_k_cu_561a875a6thrust24THRUST_300001_SM_1000_NS12placeholders2_4E,@object
	.size		_ZN34_INTERNAL_f1d7c768_4_k_cu_561a875a6thrust24THRUST_300001_SM_1000_NS12placeholders2_4E,(_ZN34_INTERNAL_f1d7c768_4_k_cu_561a875a4cuda3std3__45__cpo3endE - _ZN34_INTERNAL_f1d7c768_4_k_cu_561a875a6thrust24THRUST_300001_SM_1000_NS12placeholders2_4E)
_ZN34_INTERNAL_f1d7c768_4_k_cu_561a875a6thrust24THRUST_300001_SM_1000_NS12placeholders2_4E:
	.zero		1
	.type		_ZN34_INTERNAL_f1d7c768_4_k_cu_561a875a4cuda3std3__45__cpo3endE,@object
	.size		_ZN34_INTERNAL_f1d7c768_4_k_cu_561a875a4cuda3std3__45__cpo3endE,(_ZN34_INTERNAL_f1d7c768_4_k_cu_561a875a4cuda3std6ranges3__45__cpo3endE - _ZN34_INTERNAL_f1d7c768_4_k_cu_561a875a4cuda3std3__45__cpo3endE)
_ZN34_INTERNAL_f1d7c768_4_k_cu_561a875a4cuda3std3__45__cpo3endE:
	.zero		1
	.type		_ZN34_INTERNAL_f1d7c768_4_k_cu_561a875a4cuda3std6ranges3__45__cpo3endE,@object
	.size		_ZN34_INTERNAL_f1d7c768_4_k_cu_561a875a4cuda3std6ranges3__45__cpo3endE,(_ZN34_INTERNAL_f1d7c768_4_k_cu_561a875a4cuda3std3__419piecewise_constructE - _ZN34_INTERNAL_f1d7c768_4_k_cu_561a875a4cuda3std6ranges3__45__cpo3endE)
_ZN34_INTERNAL_f1d7c768_4_k_cu_561a875a4cuda3std6ranges3__45__cpo3endE:
	.zero		1
	.type		_ZN34_INTERNAL_f1d7c768_4_k_cu_561a875a4cuda3std3__419piecewise_constructE,@object
	.size		_ZN34_INTERNAL_f1d7c768_4_k_cu_561a875a4cuda3std3__419piecewise_constructE,(_ZN34_INTERNAL_f1d7c768_4_k_cu_561a875a4cuda3std6ranges3__45__cpo5cdataE - _ZN34_INTERNAL_f1d7c768_4_k_cu_561a875a4cuda3std3__419piecewise_constructE)
_ZN34_INTERNAL_f1d7c768_4_k_cu_561a875a4cuda3std3__419piecewise_constructE:
	.zero		1
	.type		_ZN34_INTERNAL_f1d7c768_4_k_cu_561a875a4cuda3std6ranges3__45__cpo5cdataE,@object
	.size		_ZN34_INTERNAL_f1d7c768_4_k_cu_561a875a4cuda3std6ranges3__45__cpo5cdataE,(_ZN34_INTERNAL_f1d7c768_4_k_cu_561a875a6thrust24THRUST_300001_SM_1000_NS12placeholders2_8E - _ZN34_INTERNAL_f1d7c768_4_k_cu_561a875a4cuda3std6ranges3__45__cpo5cdataE)
_ZN34_INTERNAL_f1d7c768_4_k_cu_561a875a4cuda3std6ranges3__45__cpo5cdataE:
	.zero		1
	.type		_ZN34_INTERNAL_f1d7c768_4_k_cu_561a875a6thrust24THRUST_300001_SM_1000_NS12placeholders2_8E,@object
	.size		_ZN34_INTERNAL_f1d7c768_4_k_cu_561a875a6thrust24THRUST_300001_SM_1000_NS12placeholders2_8E,(_ZN34_INTERNAL_f1d7c768_4_k_cu_561a875a4cuda3std3__45__cpo4rendE - _ZN34_INTERNAL_f1d7c768_4_k_cu_561a875a6thrust24THRUST_300001_SM_1000_NS12placeholders2_8E)
_ZN34_INTERNAL_f1d7c768_4_k_cu_561a875a6thrust24THRUST_300001_SM_1000_NS12placeholders2_8E:
	.zero		1
	.type		_ZN34_INTERNAL_f1d7c768_4_k_cu_561a875a4cuda3std3__45__cpo4rendE,@object
	.size		_ZN34_INTERNAL_f1d7c768_4_k_cu_561a875a4cuda3std3__45__cpo4rendE,(_ZN34_INTERNAL_f1d7c768_4_k_cu_561a875a4cuda3std6ranges3__45__cpo9iter_swapE - _ZN34_INTERNAL_f1d7c768_4_k_cu_561a875a4cuda3std3__45__cpo4rendE)
_ZN34_INTERNAL_f1d7c768_4_k_cu_561a875a4cuda3std3__45__cpo4rendE:
	.zero		1
	.type		_ZN34_INTERNAL_f1d7c768_4_k_cu_561a875a4cuda3std6ranges3__45__cpo9iter_swapE,@object
	.size		_ZN34_INTERNAL_f1d7c768_4_k_cu_561a875a4cuda3std6ranges3__45__cpo9iter_swapE,(_ZN34_INTERNAL_f1d7c768_4_k_cu_561a875a4cuda3std3__48unexpectE - _ZN34_INTERNAL_f1d7c768_4_k_cu_561a875a4cuda3std6ranges3__45__cpo9iter_swapE)
_ZN34_INTERNAL_f1d7c768_4_k_cu_561a875a4cuda3std6ranges3__45__cpo9iter_swapE:
	.zero		1
	.type		_ZN34_INTERNAL_f1d7c768_4_k_cu_561a875a4cuda3std3__48unexpectE,@object
	.size		_ZN34_INTERNAL_f1d7c768_4_k_cu_561a875a4cuda3std3__48unexpectE,(_ZN34_INTERNAL_f1d7c768_4_k_cu_561a875a6thrust24THRUST_300001_SM_1000_NS6system6detail10sequential3seqE - _ZN34_INTERNAL_f1d7c768_4_k_cu_561a875a4cuda3std3__48unexpectE)
_ZN34_INTERNAL_f1d7c768_4_k_cu_561a875a4cuda3std3__48unexpectE:
	.zero		1
	.type		_ZN34_INTERNAL_f1d7c768_4_k_cu_561a875a6thrust24THRUST_300001_SM_1000_NS6system6detail10sequential3seqE,@object
	.size		_ZN34_INTERNAL_f1d7c768_4_k_cu_561a875a6thrust24THRUST_300001_SM_1000_NS6system6detail10sequential3seqE,(.L_29 - _ZN34_INTERNAL_f1d7c768_4_k_cu_561a875a6thrust24THRUST_300001_SM_1000_NS6system6detail10sequential3seqE)
_ZN34_INTERNAL_f1d7c768_4_k_cu_561a875a6thrust24THRUST_300001_SM_1000_NS6system6detail10sequential3seqE:
	.zero		1
.L_29:


//--------------------- .nv.shared._Z15distribution192PfS_PiS_S0_ --------------------------
	.section	.nv.shared._Z15distribution192PfS_PiS_S0_,"aw",@nobits
	.sectionflags	@""
	.align	16
.nv.shared._Z15distribution192PfS_PiS_S0_:
	.zero		1988


//--------------------- .nv.constant0._ZN3cub18CUB_300001_SM_10006detail11EmptyKernelIvEEvv --------------------------
	.section	.nv.constant0._ZN3cub18CUB_300001_SM_10006detail11EmptyKernelIvEEvv,"a",@progbits
	.sectionflags	@""
	.align	4
.nv.constant0._ZN3cub18CUB_300001_SM_10006detail11EmptyKernelIvEEvv:
	.zero		896


//--------------------- .nv.constant0._Z15distribution192PfS_PiS_S0_ --------------------------
	.section	.nv.constant0._Z15distribution192PfS_PiS_S0_,"a",@progbits
	.sectionflags	@""
	.align	4
.nv.constant0._Z15distribution192PfS_PiS_S0_:
	.zero		936


//--------------------- SYMBOLS --------------------------

	.type		.nv.reservedSmem.offset0,@object
	.size		.nv.reservedSmem.offset0,0x4
	.type		.nv.reservedSmem.cap,@object
	.size		.nv.reservedSmem.cap,0x4
